//
// Generated by NVIDIA NVVM Compiler
//
// Compiler Build ID: CL-36424714
// Cuda compilation tools, release 13.0, V13.0.88
// Based on NVVM 20.0.0
//

.version 9.0
.target sm_100
.address_size 64

	// .globl	_Z14prepare_pointsPfS_Pj

.visible .entry _Z14prepare_pointsPfS_Pj(
	.param .u64 .ptr .align 1 _Z14prepare_pointsPfS_Pj_param_0,
	.param .u64 .ptr .align 1 _Z14prepare_pointsPfS_Pj_param_1,
	.param .u64 .ptr .align 1 _Z14prepare_pointsPfS_Pj_param_2
)
{
	.reg .b32 	%r<19>;
	.reg .b32 	%f<7>;
	.reg .b64 	%rd<11>;

	ld.param.u64 	%rd1, [_Z14prepare_pointsPfS_Pj_param_0];
	ld.param.u64 	%rd2, [_Z14prepare_pointsPfS_Pj_param_1];
	ld.param.u64 	%rd3, [_Z14prepare_pointsPfS_Pj_param_2];
	cvta.to.global.u64 	%rd4, %rd2;
	cvta.to.global.u64 	%rd5, %rd1;
	cvta.to.global.u64 	%rd6, %rd3;
	mov.u32 	%r1, %ctaid.x;
	mov.u32 	%r2, %ntid.x;
	mov.u32 	%r3, %tid.x;
	mad.lo.s32 	%r4, %r1, %r2, %r3;
	mul.wide.s32 	%rd7, %r4, 4;
	add.s64 	%rd8, %rd6, %rd7;
	ld.global.u32 	%r5, [%rd8];
	shl.b32 	%r6, %r5, 13;
	xor.b32  	%r7, %r6, %r5;
	shr.u32 	%r8, %r7, 17;
	xor.b32  	%r9, %r8, %r7;
	shl.b32 	%r10, %r9, 5;
	xor.b32  	%r11, %r10, %r9;
	st.global.u32 	[%rd8], %r11;
	cvt.rn.f32.u32 	%f1, %r11;
	mul.f32 	%f2, %f1, 0f2F800000;
	div.rn.f32 	%f3, %f2, 0f41200000;
	add.s64 	%rd9, %rd5, %rd7;
	st.global.f32 	[%rd9], %f3;
	ld.global.u32 	%r12, [%rd8];
	shl.b32 	%r13, %r12, 13;
	xor.b32  	%r14, %r13, %r12;
	shr.u32 	%r15, %r14, 17;
	xor.b32  	%r16, %r15, %r14;
	shl.b32 	%r17, %r16, 5;
	xor.b32  	%r18, %r17, %r16;
	st.global.u32 	[%rd8], %r18;
	cvt.rn.f32.u32 	%f4, %r18;
	mul.f32 	%f5, %f4, 0f2F800000;
	div.rn.f32 	%f6, %f5, 0f41200000;
	add.s64 	%rd10, %rd4, %rd7;
	st.global.f32 	[%rd10], %f6;
	bar.sync 	0;
	ret;

}
	// .globl	_Z11UpdateTwicePfS_f
.visible .entry _Z11UpdateTwicePfS_f(
	.param .u64 .ptr .align 1 _Z11UpdateTwicePfS_f_param_0,
	.param .u64 .ptr .align 1 _Z11UpdateTwicePfS_f_param_1,
	.param .f32 _Z11UpdateTwicePfS_f_param_2
)
{
	.reg .b32 	%r<5>;
	.reg .b32 	%f<8>;
	.reg .b64 	%rd<8>;
	.reg .b64 	%fd<19>;

	ld.param.u64 	%rd1, [_Z11UpdateTwicePfS_f_param_0];
	ld.param.u64 	%rd2, [_Z11UpdateTwicePfS_f_param_1];
	ld.param.f32 	%f1, [_Z11UpdateTwicePfS_f_param_2];
	cvta.to.global.u64 	%rd3, %rd2;
	cvta.to.global.u64 	%rd4, %rd1;
	mov.u32 	%r1, %ctaid.x;
	mov.u32 	%r2, %ntid.x;
	mov.u32 	%r3, %tid.x;
	mad.lo.s32 	%r4, %r1, %r2, %r3;
	mul.wide.s32 	%rd5, %r4, 4;
	add.s64 	%rd6, %rd4, %rd5;
	add.s64 	%rd7, %rd3, %rd5;
	cvt.f64.f32 	%fd1, %f1;
	mov.f64 	%fd2, 0d3FF0000000000000;
	sub.f64 	%fd3, %fd2, %fd1;
	ld.global.f32 	%f2, [%rd6];
	ld.global.f32 	%f3, [%rd7];
	cvt.f64.f32 	%fd4, %f2;
	cvt.f64.f32 	%fd5, %f3;
	fma.rn.f64 	%fd6, %fd5, 0d3FE0000000000000, %fd4;
	cvt.rn.f32.f64 	%f4, %fd6;
	cvt.f64.f32 	%fd7, %f4;
	fma.rn.f64 	%fd8, %fd7, %fd7, %fd3;
	mul.f64 	%fd9, %fd8, 0d3FE0000000000000;
	mul.f64 	%fd10, %fd9, %fd7;
	sub.f64 	%fd11, %fd5, %fd10;
	cvt.rn.f32.f64 	%f5, %fd11;
	cvt.f64.f32 	%fd12, %f5;
	fma.rn.f64 	%fd13, %fd12, 0d3FE0000000000000, %fd7;
	cvt.rn.f32.f64 	%f6, %fd13;
	cvt.f64.f32 	%fd14, %f6;
	fma.rn.f64 	%fd15, %fd14, %fd14, %fd3;
	mul.f64 	%fd16, %fd15, 0d3FE0000000000000;
	mul.f64 	%fd17, %fd16, %fd14;
	sub.f64 	%fd18, %fd12, %fd17;
	cvt.rn.f32.f64 	%f7, %fd18;
	st.global.f32 	[%rd6], %f6;
	st.global.f32 	[%rd7], %f7;
	ret;

}
	// .globl	_Z7calSpinPfPi
.visible .entry _Z7calSpinPfPi(
	.param .u64 .ptr .align 1 _Z7calSpinPfPi_param_0,
	.param .u64 .ptr .align 1 _Z7calSpinPfPi_param_1
)
{
	.reg .pred 	%p<2>;
	.reg .b32 	%r<6>;
	.reg .b32 	%f<2>;
	.reg .b64 	%rd<8>;

	ld.param.u64 	%rd1, [_Z7calSpinPfPi_param_0];
	ld.param.u64 	%rd2, [_Z7calSpinPfPi_param_1];
	cvta.to.global.u64 	%rd3, %rd2;
	cvta.to.global.u64 	%rd4, %rd1;
	mov.u32 	%r1, %ctaid.x;
	mov.u32 	%r2, %ntid.x;
	mov.u32 	%r3, %tid.x;
	mad.lo.s32 	%r4, %r1, %r2, %r3;
	mul.wide.s32 	%rd5, %r4, 4;
	add.s64 	%rd6, %rd4, %rd5;
	ld.global.f32 	%f1, [%rd6];
	setp.gt.f32 	%p1, %f1, 0f00000000;
	selp.b32 	%r5, 1, -1, %p1;
	add.s64 	%rd7, %rd3, %rd5;
	st.global.u32 	[%rd7], %r5;
	ret;

}
	// .globl	_Z9calEnergyPiS_Pf
.visible .entry _Z9calEnergyPiS_Pf(
	.param .u64 .ptr .align 1 _Z9calEnergyPiS_Pf_param_0,
	.param .u64 .ptr .align 1 _Z9calEnergyPiS_Pf_param_1,
	.param .u64 .ptr .align 1 _Z9calEnergyPiS_Pf_param_2
)
{
	.reg .pred 	%p<17>;
	.reg .b32 	%r<100>;
	.reg .b32 	%f<33>;
	.reg .b64 	%rd<18>;

	ld.param.u64 	%rd7, [_Z9calEnergyPiS_Pf_param_0];
	ld.param.u64 	%rd6, [_Z9calEnergyPiS_Pf_param_1];
	ld.param.u64 	%rd8, [_Z9calEnergyPiS_Pf_param_2];
	cvta.to.global.u64 	%rd9, %rd8;
	cvta.to.global.u64 	%rd10, %rd7;
	mov.u32 	%r11, %ctaid.x;
	mov.u32 	%r12, %ntid.x;
	mov.u32 	%r13, %tid.x;
	mad.lo.s32 	%r1, %r11, %r12, %r13;
	mul.wide.s32 	%rd11, %r1, 4;
	add.s64 	%rd12, %rd10, %rd11;
	ld.global.u32 	%r2, [%rd12];
	shl.b32 	%r97, %r1, 11;
	add.s64 	%rd17, %rd10, 16;
	add.s64 	%rd2, %rd9, 16;
	mov.b32 	%r98, 0;
	mov.u32 	%r99, %r98;
$L__BB3_1:
	mul.wide.s32 	%rd13, %r97, 4;
	add.s64 	%rd14, %rd2, %rd13;
	ld.global.u32 	%r14, [%rd17+-16];
	mul.lo.s32 	%r15, %r14, %r2;
	cvt.rn.f32.s32 	%f1, %r15;
	ld.global.f32 	%f2, [%rd14+-16];
	cvt.rn.f32.s32 	%f3, %r99;
	fma.rn.f32 	%f4, %f2, %f1, %f3;
	cvt.rzi.s32.f32 	%r16, %f4;
	ld.global.u32 	%r17, [%rd17+-12];
	mul.lo.s32 	%r18, %r17, %r2;
	cvt.rn.f32.s32 	%f5, %r18;
	ld.global.f32 	%f6, [%rd14+-12];
	cvt.rn.f32.s32 	%f7, %r16;
	fma.rn.f32 	%f8, %f6, %f5, %f7;
	cvt.rzi.s32.f32 	%r19, %f8;
	ld.global.u32 	%r20, [%rd17+-8];
	mul.lo.s32 	%r21, %r20, %r2;
	cvt.rn.f32.s32 	%f9, %r21;
	ld.global.f32 	%f10, [%rd14+-8];
	cvt.rn.f32.s32 	%f11, %r19;
	fma.rn.f32 	%f12, %f10, %f9, %f11;
	cvt.rzi.s32.f32 	%r22, %f12;
	ld.global.u32 	%r23, [%rd17+-4];
	mul.lo.s32 	%r24, %r23, %r2;
	cvt.rn.f32.s32 	%f13, %r24;
	ld.global.f32 	%f14, [%rd14+-4];
	cvt.rn.f32.s32 	%f15, %r22;
	fma.rn.f32 	%f16, %f14, %f13, %f15;
	cvt.rzi.s32.f32 	%r25, %f16;
	ld.global.u32 	%r26, [%rd17];
	mul.lo.s32 	%r27, %r26, %r2;
	cvt.rn.f32.s32 	%f17, %r27;
	ld.global.f32 	%f18, [%rd14];
	cvt.rn.f32.s32 	%f19, %r25;
	fma.rn.f32 	%f20, %f18, %f17, %f19;
	cvt.rzi.s32.f32 	%r28, %f20;
	ld.global.u32 	%r29, [%rd17+4];
	mul.lo.s32 	%r30, %r29, %r2;
	cvt.rn.f32.s32 	%f21, %r30;
	ld.global.f32 	%f22, [%rd14+4];
	cvt.rn.f32.s32 	%f23, %r28;
	fma.rn.f32 	%f24, %f22, %f21, %f23;
	cvt.rzi.s32.f32 	%r31, %f24;
	ld.global.u32 	%r32, [%rd17+8];
	mul.lo.s32 	%r33, %r32, %r2;
	cvt.rn.f32.s32 	%f25, %r33;
	ld.global.f32 	%f26, [%rd14+8];
	cvt.rn.f32.s32 	%f27, %r31;
	fma.rn.f32 	%f28, %f26, %f25, %f27;
	cvt.rzi.s32.f32 	%r34, %f28;
	ld.global.u32 	%r35, [%rd17+12];
	mul.lo.s32 	%r36, %r35, %r2;
	cvt.rn.f32.s32 	%f29, %r36;
	ld.global.f32 	%f30, [%rd14+12];
	cvt.rn.f32.s32 	%f31, %r34;
	fma.rn.f32 	%f32, %f30, %f29, %f31;
	cvt.rzi.s32.f32 	%r99, %f32;
	add.s32 	%r98, %r98, 8;
	add.s64 	%rd17, %rd17, 32;
	add.s32 	%r97, %r97, 8;
	setp.ne.s32 	%p1, %r98, 2048;
	@%p1 bra 	$L__BB3_1;
	cvta.to.global.u64 	%rd15, %rd6;
	add.s64 	%rd5, %rd15, %rd11;
	st.global.u32 	[%rd5], %r99;
	bar.sync 	0;
	and.b32  	%r37, %r1, 1;
	setp.eq.b32 	%p2, %r37, 1;
	@%p2 bra 	$L__BB3_4;
	ld.global.u32 	%r38, [%rd5+4];
	ld.global.u32 	%r39, [%rd5];
	add.s32 	%r40, %r39, %r38;
	st.global.u32 	[%rd5], %r40;
$L__BB3_4:
	and.b32  	%r41, %r1, 2;
	setp.ne.s32 	%p3, %r41, 0;
	@%p3 bra 	$L__BB3_6;
	ld.global.u32 	%r42, [%rd5+8];
	ld.global.u32 	%r43, [%rd5];
	add.s32 	%r44, %r43, %r42;
	st.global.u32 	[%rd5], %r44;
$L__BB3_6:
	and.b32  	%r45, %r1, 4;
	setp.ne.s32 	%p4, %r45, 0;
	@%p4 bra 	$L__BB3_8;
	ld.global.u32 	%r46, [%rd5+16];
	ld.global.u32 	%r47, [%rd5];
	add.s32 	%r48, %r47, %r46;
	st.global.u32 	[%rd5], %r48;
$L__BB3_8:
	and.b32  	%r49, %r1, 8;
	setp.ne.s32 	%p5, %r49, 0;
	@%p5 bra 	$L__BB3_10;
	ld.global.u32 	%r50, [%rd5+32];
	ld.global.u32 	%r51, [%rd5];
	add.s32 	%r52, %r51, %r50;
	st.global.u32 	[%rd5], %r52;
$L__BB3_10:
	and.b32  	%r53, %r1, 16;
	setp.ne.s32 	%p6, %r53, 0;
	@%p6 bra 	$L__BB3_12;
	ld.global.u32 	%r54, [%rd5+64];
	ld.global.u32 	%r55, [%rd5];
	add.s32 	%r56, %r55, %r54;
	st.global.u32 	[%rd5], %r56;
$L__BB3_12:
	and.b32  	%r57, %r1, 32;
	setp.ne.s32 	%p7, %r57, 0;
	@%p7 bra 	$L__BB3_14;
	ld.global.u32 	%r58, [%rd5+128];
	ld.global.u32 	%r59, [%rd5];
	add.s32 	%r60, %r59, %r58;
	st.global.u32 	[%rd5], %r60;
$L__BB3_14:
	and.b32  	%r61, %r1, 64;
	setp.ne.s32 	%p8, %r61, 0;
	@%p8 bra 	$L__BB3_16;
	ld.global.u32 	%r62, [%rd5+256];
	ld.global.u32 	%r63, [%rd5];
	add.s32 	%r64, %r63, %r62;
	st.global.u32 	[%rd5], %r64;
$L__BB3_16:
	and.b32  	%r65, %r1, 128;
	setp.ne.s32 	%p9, %r65, 0;
	@%p9 bra 	$L__BB3_18;
	ld.global.u32 	%r66, [%rd5+512];
	ld.global.u32 	%r67, [%rd5];
	add.s32 	%r68, %r67, %r66;
	st.global.u32 	[%rd5], %r68;
$L__BB3_18:
	and.b32  	%r69, %r1, 256;
	setp.ne.s32 	%p10, %r69, 0;
	@%p10 bra 	$L__BB3_20;
	ld.global.u32 	%r70, [%rd5+1024];
	ld.global.u32 	%r71, [%rd5];
	add.s32 	%r72, %r71, %r70;
	st.global.u32 	[%rd5], %r72;
$L__BB3_20:
	and.b32  	%r73, %r1, 512;
	setp.ne.s32 	%p11, %r73, 0;
	@%p11 bra 	$L__BB3_22;
	ld.global.u32 	%r74, [%rd5+2048];
	ld.global.u32 	%r75, [%rd5];
	add.s32 	%r76, %r75, %r74;
	st.global.u32 	[%rd5], %r76;
$L__BB3_22:
	and.b32  	%r77, %r1, 1024;
	setp.ne.s32 	%p12, %r77, 0;
	@%p12 bra 	$L__BB3_24;
	ld.global.u32 	%r78, [%rd5+4096];
	ld.global.u32 	%r79, [%rd5];
	add.s32 	%r80, %r79, %r78;
	st.global.u32 	[%rd5], %r80;
$L__BB3_24:
	and.b32  	%r81, %r1, 2048;
	setp.ne.s32 	%p13, %r81, 0;
	@%p13 bra 	$L__BB3_26;
	ld.global.u32 	%r82, [%rd5+8192];
	ld.global.u32 	%r83, [%rd5];
	add.s32 	%r84, %r83, %r82;
	st.global.u32 	[%rd5], %r84;
$L__BB3_26:
	and.b32  	%r85, %r1, 4096;
	setp.ne.s32 	%p14, %r85, 0;
	@%p14 bra 	$L__BB3_28;
	ld.global.u32 	%r86, [%rd5+16384];
	ld.global.u32 	%r87, [%rd5];
	add.s32 	%r88, %r87, %r86;
	st.global.u32 	[%rd5], %r88;
$L__BB3_28:
	and.b32  	%r89, %r1, 8192;
	setp.ne.s32 	%p15, %r89, 0;
	@%p15 bra 	$L__BB3_30;
	ld.global.u32 	%r90, [%rd5+32768];
	ld.global.u32 	%r91, [%rd5];
	add.s32 	%r92, %r91, %r90;
	st.global.u32 	[%rd5], %r92;
$L__BB3_30:
	and.b32  	%r93, %r1, 16384;
	setp.ne.s32 	%p16, %r93, 0;
	@%p16 bra 	$L__BB3_32;
	ld.global.u32 	%r94, [%rd5+65536];
	ld.global.u32 	%r95, [%rd5];
	add.s32 	%r96, %r95, %r94;
	st.global.u32 	[%rd5], %r96;
$L__BB3_32:
	ret;

}


// ===== COMPILED SASS (sm_100) =====

	.target	sm_100

	.elftype	@"ET_EXEC"


//--------------------- .note.nv.tkinfo           --------------------------
	.section	.note.nv.tkinfo,"",@"SHT_NOTE"
	.sectionflags	@"SHF_NOTE_NV_TKINFO"
	.tkinfo
        /*0018*/ 	.word	0x00000002
        /*0030*/ 	.string	""
        /*0030*/ 	.string	"ptxas"
        /*0030*/ 	.string	"Cuda compilation tools, release 13.0, V13.0.88"
        /*0030*/ 	.string	"Build cuda_13.0.r13.0/compiler.36424714_0"
        /*0030*/ 	.string	"-arch sm_100 -m 64 "



//--------------------- .note.nv.cuinfo           --------------------------
	.section	.note.nv.cuinfo,"",@"SHT_NOTE"
	.sectionflags	@"SHF_NOTE_NV_CUINFO"
        /*0018*/ 	.short	0x0002
        /*001a*/ 	.short	0x0064
        /*001c*/ 	.short	0x0082
	.zero		2


//--------------------- .nv.info                  --------------------------
	.section	.nv.info,"",@"SHT_CUDA_INFO"
	.align	4


	//----- nvinfo : EIATTR_REGCOUNT
	.align		4
        /*0000*/ 	.byte	0x04, 0x2f
        /*0002*/ 	.short	(.L_1 - .L_0)
	.align		4
.L_0:
        /*0004*/ 	.word	index@(_Z14prepare_pointsPfS_Pj)
        /*0008*/ 	.word	0x00000012


	//----- nvinfo : EIATTR_FRAME_SIZE
	.align		4
.L_1:
        /*000c*/ 	.byte	0x04, 0x11
        /*000e*/ 	.short	(.L_3 - .L_2)
	.align		4
.L_2:
        /*0010*/ 	.word	index@($__internal_0_$__cuda_sm3x_div_rn_noftz_f32_slowpath)
        /*0014*/ 	.word	0x00000000


	//----- nvinfo : EIATTR_FRAME_SIZE
	.align		4
.L_3:
        /*0018*/ 	.byte	0x04, 0x11
        /*001a*/ 	.short	(.L_5 - .L_4)
	.align		4
.L_4:
        /*001c*/ 	.word	index@(_Z14prepare_pointsPfS_Pj)
        /*0020*/ 	.word	0x00000000


	//----- nvinfo : EIATTR_REGCOUNT
	.align		4
.L_5:
        /*0024*/ 	.byte	0x04, 0x2f
        /*0026*/ 	.short	(.L_7 - .L_6)
	.align		4
.L_6:
        /*0028*/ 	.word	index@(_Z11UpdateTwicePfS_f)
        /*002c*/ 	.word	0x00000013


	//----- nvinfo : EIATTR_FRAME_SIZE
	.align		4
.L_7:
        /*0030*/ 	.byte	0x04, 0x11
        /*0032*/ 	.short	(.L_9 - .L_8)
	.align		4
.L_8:
        /*0034*/ 	.word	index@(_Z11UpdateTwicePfS_f)
        /*0038*/ 	.word	0x00000000


	//----- nvinfo : EIATTR_REGCOUNT
	.align		4
.L_9:
        /*003c*/ 	.byte	0x04, 0x2f
        /*003e*/ 	.short	(.L_11 - .L_10)
	.align		4
.L_10:
        /*0040*/ 	.word	index@(_Z7calSpinPfPi)
        /*0044*/ 	.word	0x0000000a


	//----- nvinfo : EIATTR_FRAME_SIZE
	.align		4
.L_11:
        /*0048*/ 	.byte	0x04, 0x11
        /*004a*/ 	.short	(.L_13 - .L_12)
	.align		4
.L_12:
        /*004c*/ 	.word	index@(_Z7calSpinPfPi)
        /*0050*/ 	.word	0x00000000


	//----- nvinfo : EIATTR_REGCOUNT
	.align		4
.L_13:
        /*0054*/ 	.byte	0x04, 0x2f
        /*0056*/ 	.short	(.L_15 - .L_14)
	.align		4
.L_14:
        /*0058*/ 	.word	index@(_Z9calEnergyPiS_Pf)
        /*005c*/ 	.word	0x0000001c


	//----- nvinfo : EIATTR_FRAME_SIZE
	.align		4
.L_15:
        /*0060*/ 	.byte	0x04, 0x11
        /*0062*/ 	.short	(.L_17 - .L_16)
	.align		4
.L_16:
        /*0064*/ 	.word	index@(_Z9calEnergyPiS_Pf)
        /*0068*/ 	.word	0x00000000


	//----- nvinfo : EIATTR_MIN_STACK_SIZE
	.align		4
.L_17:
        /*006c*/ 	.byte	0x04, 0x12
        /*006e*/ 	.short	(.L_19 - .L_18)
	.align		4
.L_18:
        /*0070*/ 	.word	index@(_Z9calEnergyPiS_Pf)
        /*0074*/ 	.word	0x00000000


	//----- nvinfo : EIATTR_MIN_STACK_SIZE
	.align		4
.L_19:
        /*0078*/ 	.byte	0x04, 0x12
        /*007a*/ 	.short	(.L_21 - .L_20)
	.align		4
.L_20:
        /*007c*/ 	.word	index@(_Z7calSpinPfPi)
        /*0080*/ 	.word	0x00000000


	//----- nvinfo : EIATTR_MIN_STACK_SIZE
	.align		4
.L_21:
        /*0084*/ 	.byte	0x04, 0x12
        /*0086*/ 	.short	(.L_23 - .L_22)
	.align		4
.L_22:
        /*0088*/ 	.word	index@(_Z11UpdateTwicePfS_f)
        /*008c*/ 	.word	0x00000000


	//----- nvinfo : EIATTR_MIN_STACK_SIZE
	.align		4
.L_23:
        /*0090*/ 	.byte	0x04, 0x12
        /*0092*/ 	.short	(.L_25 - .L_24)
	.align		4
.L_24:
        /*0094*/ 	.word	index@(_Z14prepare_pointsPfS_Pj)
        /*0098*/ 	.word	0x00000000
.L_25:


//--------------------- .nv.compat                --------------------------
	.section	.nv.compat,"",@"SHT_CUDA_COMPAT_INFO"
	.align	4
        /*0000*/ 	.byte	0x02, 0x09, 0x00, 0x00, 0x02, 0x02, 0x01, 0x00, 0x02, 0x05, 0x05, 0x00, 0x03, 0x07, 0x01, 0x01
        /*0010*/ 	.byte	0x02, 0x03, 0x00, 0x00, 0x02, 0x06, 0x01, 0x00, 0x04, 0x0b, 0x08, 0x00, 0x01, 0x00, 0x00, 0x00
        /*0020*/ 	.byte	0x00, 0x00, 0x00, 0x00


//--------------------- .nv.info._Z9calEnergyPiS_Pf --------------------------
	.section	.nv.info._Z9calEnergyPiS_Pf,"",@"SHT_CUDA_INFO"
	.sectionflags	@""
	.align	4


	//----- nvinfo : EIATTR_CUDA_API_VERSION
	.align		4
        /*0000*/ 	.byte	0x04, 0x37
        /*0002*/ 	.short	(.L_27 - .L_26)
.L_26:
        /*0004*/ 	.word	0x00000082


	//----- nvinfo : EIATTR_KPARAM_INFO
	.align		4
.L_27:
        /*0008*/ 	.byte	0x04, 0x17
        /*000a*/ 	.short	(.L_29 - .L_28)
.L_28:
        /*000c*/ 	.word	0x00000000
        /*0010*/ 	.short	0x0002
        /*0012*/ 	.short	0x0010
        /*0014*/ 	.byte	0x00, 0xf5, 0x21, 0x00


	//----- nvinfo : EIATTR_KPARAM_INFO
	.align		4
.L_29:
        /*0018*/ 	.byte	0x04, 0x17
        /*001a*/ 	.short	(.L_31 - .L_30)
.L_30:
        /*001c*/ 	.word	0x00000000
        /*0020*/ 	.short	0x0001
        /*0022*/ 	.short	0x0008
        /*0024*/ 	.byte	0x00, 0xf5, 0x21, 0x00


	//----- nvinfo : EIATTR_KPARAM_INFO
	.align		4
.L_31:
        /*0028*/ 	.byte	0x04, 0x17
        /*002a*/ 	.short	(.L_33 - .L_32)
.L_32:
        /*002c*/ 	.word	0x00000000
        /*0030*/ 	.short	0x0000
        /*0032*/ 	.short	0x0000
        /*0034*/ 	.byte	0x00, 0xf5, 0x21, 0x00


	//----- nvinfo : EIATTR_SPARSE_MMA_MASK
	.align		4
.L_33:
        /*0038*/ 	.byte	0x03, 0x50
        /*003a*/ 	.short	0x0000


	//----- nvinfo : EIATTR_MAXREG_COUNT
	.align		4
        /*003c*/ 	.byte	0x03, 0x1b
        /*003e*/ 	.short	0x00ff


	//----- nvinfo : EIATTR_NUM_BARRIERS
	.align		4
        /*0040*/ 	.byte	0x02, 0x4c
        /*0042*/ 	.byte	0x01
	.zero		1


	//----- nvinfo : EIATTR_MERCURY_ISA_VERSION
	.align		4
        /*0044*/ 	.byte	0x03, 0x5f
        /*0046*/ 	.short	0x0101


	//----- nvinfo : EIATTR_VRC_CTA_INIT_COUNT
	.align		4
        /*0048*/ 	.byte	0x02, 0x4a
	.zero		1
	.zero		1


	//----- nvinfo : EIATTR_EXIT_INSTR_OFFSETS
	.align		4
        /*004c*/ 	.byte	0x04, 0x1c
        /*004e*/ 	.short	(.L_35 - .L_34)


	//   ....[0]....
.L_34:
        /*0050*/ 	.word	0x00000d10


	//   ....[1]....
        /*0054*/ 	.word	0x00000d60


	//----- nvinfo : EIATTR_CRS_STACK_SIZE
	.align		4
.L_35:
        /*0058*/ 	.byte	0x04, 0x1e
        /*005a*/ 	.short	(.L_37 - .L_36)
.L_36:
        /*005c*/ 	.word	0x00000000


	//----- nvinfo : EIATTR_CBANK_PARAM_SIZE
	.align		4
.L_37:
        /*0060*/ 	.byte	0x03, 0x19
        /*0062*/ 	.short	0x0018


	//----- nvinfo : EIATTR_PARAM_CBANK
	.align		4
        /*0064*/ 	.byte	0x04, 0x0a
        /*0066*/ 	.short	(.L_39 - .L_38)
	.align		4
.L_38:
        /*0068*/ 	.word	index@(.nv.constant0._Z9calEnergyPiS_Pf)
        /*006c*/ 	.short	0x0380
        /*006e*/ 	.short	0x0018


	//----- nvinfo : EIATTR_SW_WAR
	.align		4
.L_39:
        /*0070*/ 	.byte	0x04, 0x36
        /*0072*/ 	.short	(.L_41 - .L_40)
.L_40:
        /*0074*/ 	.word	0x00000008
.L_41:


//--------------------- .nv.info._Z7calSpinPfPi   --------------------------
	.section	.nv.info._Z7calSpinPfPi,"",@"SHT_CUDA_INFO"
	.sectionflags	@""
	.align	4


	//----- nvinfo : EIATTR_CUDA_API_VERSION
	.align		4
        /*0000*/ 	.byte	0x04, 0x37
        /*0002*/ 	.short	(.L_43 - .L_42)
.L_42:
        /*0004*/ 	.word	0x00000082


	//----- nvinfo : EIATTR_KPARAM_INFO
	.align		4
.L_43:
        /*0008*/ 	.byte	0x04, 0x17
        /*000a*/ 	.short	(.L_45 - .L_44)
.L_44:
        /*000c*/ 	.word	0x00000000
        /*0010*/ 	.short	0x0001
        /*0012*/ 	.short	0x0008
        /*0014*/ 	.byte	0x00, 0xf5, 0x21, 0x00


	//----- nvinfo : EIATTR_KPARAM_INFO
	.align		4
.L_45:
        /*0018*/ 	.byte	0x04, 0x17
        /*001a*/ 	.short	(.L_47 - .L_46)
.L_46:
        /*001c*/ 	.word	0x00000000
        /*0020*/ 	.short	0x0000
        /*0022*/ 	.short	0x0000
        /*0024*/ 	.byte	0x00, 0xf5, 0x21, 0x00


	//----- nvinfo : EIATTR_SPARSE_MMA_MASK
	.align		4
.L_47:
        /*0028*/ 	.byte	0x03, 0x50
        /*002a*/ 	.short	0x0000


	//----- nvinfo : EIATTR_MAXREG_COUNT
	.align		4
        /*002c*/ 	.byte	0x03, 0x1b
        /*002e*/ 	.short	0x00ff


	//----- nvinfo : EIATTR_MERCURY_ISA_VERSION
	.align		4
        /*0030*/ 	.byte	0x03, 0x5f
        /*0032*/ 	.short	0x0101


	//----- nvinfo : EIATTR_VRC_CTA_INIT_COUNT
	.align		4
        /*0034*/ 	.byte	0x02, 0x4a
	.zero		1
	.zero		1


	//----- nvinfo : EIATTR_EXIT_INSTR_OFFSETS
	.align		4
        /*0038*/ 	.byte	0x04, 0x1c
        /*003a*/ 	.short	(.L_49 - .L_48)


	//   ....[0]....
.L_48:
        /*003c*/ 	.word	0x000000f0


	//----- nvinfo : EIATTR_CBANK_PARAM_SIZE
	.align		4
.L_49:
        /*0040*/ 	.byte	0x03, 0x19
        /*0042*/ 	.short	0x0010


	//----- nvinfo : EIATTR_PARAM_CBANK
	.align		4
        /*0044*/ 	.byte	0x04, 0x0a
        /*0046*/ 	.short	(.L_51 - .L_50)
	.align		4
.L_50:
        /*0048*/ 	.word	index@(.nv.constant0._Z7calSpinPfPi)
        /*004c*/ 	.short	0x0380
        /*004e*/ 	.short	0x0010


	//----- nvinfo : EIATTR_SW_WAR
	.align		4
.L_51:
        /*0050*/ 	.byte	0x04, 0x36
        /*0052*/ 	.short	(.L_53 - .L_52)
.L_52:
        /*0054*/ 	.word	0x00000008
.L_53:


//--------------------- .nv.info._Z11UpdateTwicePfS_f --------------------------
	.section	.nv.info._Z11UpdateTwicePfS_f,"",@"SHT_CUDA_INFO"
	.sectionflags	@""
	.align	4


	//----- nvinfo : EIATTR_CUDA_API_VERSION
	.align		4
        /*0000*/ 	.byte	0x04, 0x37
        /*0002*/ 	.short	(.L_55 - .L_54)
.L_54:
        /*0004*/ 	.word	0x00000082


	//----- nvinfo : EIATTR_KPARAM_INFO
	.align		4
.L_55:
        /*0008*/ 	.byte	0x04, 0x17
        /*000a*/ 	.short	(.L_57 - .L_56)
.L_56:
        /*000c*/ 	.word	0x00000000
        /*0010*/ 	.short	0x0002
        /*0012*/ 	.short	0x0010
        /*0014*/ 	.byte	0x00, 0xf0, 0x11, 0x00


	//----- nvinfo : EIATTR_KPARAM_INFO
	.align		4
.L_57:
        /*0018*/ 	.byte	0x04, 0x17
        /*001a*/ 	.short	(.L_59 - .L_58)
.L_58:
        /*001c*/ 	.word	0x00000000
        /*0020*/ 	.short	0x0001
        /*0022*/ 	.short	0x0008
        /*0024*/ 	.byte	0x00, 0xf5, 0x21, 0x00


	//----- nvinfo : EIATTR_KPARAM_INFO
	.align		4
.L_59:
        /*0028*/ 	.byte	0x04, 0x17
        /*002a*/ 	.short	(.L_61 - .L_60)
.L_60:
        /*002c*/ 	.word	0x00000000
        /*0030*/ 	.short	0x0000
        /*0032*/ 	.short	0x0000
        /*0034*/ 	.byte	0x00, 0xf5, 0x21, 0x00


	//----- nvinfo : EIATTR_SPARSE_MMA_MASK
	.align		4
.L_61:
        /*0038*/ 	.byte	0x03, 0x50
        /*003a*/ 	.short	0x0000


	//----- nvinfo : EIATTR_MAXREG_COUNT
	.align		4
        /*003c*/ 	.byte	0x03, 0x1b
        /*003e*/ 	.short	0x00ff


	//----- nvinfo : EIATTR_MERCURY_ISA_VERSION
	.align		4
        /*0040*/ 	.byte	0x03, 0x5f
        /*0042*/ 	.short	0x0101


	//----- nvinfo : EIATTR_VRC_CTA_INIT_COUNT
	.align		4
        /*0044*/ 	.byte	0x02, 0x4a
	.zero		1
	.zero		1


	//----- nvinfo : EIATTR_EXIT_INSTR_OFFSETS
	.align		4
        /*0048*/ 	.byte	0x04, 0x1c
        /*004a*/ 	.short	(.L_63 - .L_62)


	//   ....[0]....
.L_62:
        /*004c*/ 	.word	0x00000220


	//----- nvinfo : EIATTR_CBANK_PARAM_SIZE
	.align		4
.L_63:
        /*0050*/ 	.byte	0x03, 0x19
        /*0052*/ 	.short	0x0014


	//----- nvinfo : EIATTR_PARAM_CBANK
	.align		4
        /*0054*/ 	.byte	0x04, 0x0a
        /*0056*/ 	.short	(.L_65 - .L_64)
	.align		4
.L_64:
        /*0058*/ 	.word	index@(.nv.constant0._Z11UpdateTwicePfS_f)
        /*005c*/ 	.short	0x0380
        /*005e*/ 	.short	0x0014


	//----- nvinfo : EIATTR_SW_WAR
	.align		4
.L_65:
        /*0060*/ 	.byte	0x04, 0x36
        /*0062*/ 	.short	(.L_67 - .L_66)
.L_66:
        /*0064*/ 	.word	0x00000008
.L_67:


//--------------------- .nv.info._Z14prepare_pointsPfS_Pj --------------------------
	.section	.nv.info._Z14prepare_pointsPfS_Pj,"",@"SHT_CUDA_INFO"
	.sectionflags	@""
	.align	4


	//----- nvinfo : EIATTR_CUDA_API_VERSION
	.align		4
        /*0000*/ 	.byte	0x04, 0x37
        /*0002*/ 	.short	(.L_69 - .L_68)
.L_68:
        /*0004*/ 	.word	0x00000082


	//----- nvinfo : EIATTR_KPARAM_INFO
	.align		4
.L_69:
        /*0008*/ 	.byte	0x04, 0x17
        /*000a*/ 	.short	(.L_71 - .L_70)
.L_70:
        /*000c*/ 	.word	0x00000000
        /*0010*/ 	.short	0x0002
        /*0012*/ 	.short	0x0010
        /*0014*/ 	.byte	0x00, 0xf5, 0x21, 0x00


	//----- nvinfo : EIATTR_KPARAM_INFO
	.align		4
.L_71:
        /*0018*/ 	.byte	0x04, 0x17
        /*001a*/ 	.short	(.L_73 - .L_72)
.L_72:
        /*001c*/ 	.word	0x00000000
        /*0020*/ 	.short	0x0001
        /*0022*/ 	.short	0x0008
        /*0024*/ 	.byte	0x00, 0xf5, 0x21, 0x00


	//----- nvinfo : EIATTR_KPARAM_INFO
	.align		4
.L_73:
        /*0028*/ 	.byte	0x04, 0x17
        /*002a*/ 	.short	(.L_75 - .L_74)
.L_74:
        /*002c*/ 	.word	0x00000000
        /*0030*/ 	.short	0x0000
        /*0032*/ 	.short	0x0000
        /*0034*/ 	.byte	0x00, 0xf5, 0x21, 0x00


	//----- nvinfo : EIATTR_SPARSE_MMA_MASK
	.align		4
.L_75:
        /*0038*/ 	.byte	0x03, 0x50
        /*003a*/ 	.short	0x0000


	//----- nvinfo : EIATTR_MAXREG_COUNT
	.align		4
        /*003c*/ 	.byte	0x03, 0x1b
        /*003e*/ 	.short	0x00ff


	//----- nvinfo : EIATTR_NUM_BARRIERS
	.align		4
        /*0040*/ 	.byte	0x02, 0x4c
        /*0042*/ 	.byte	0x01
	.zero		1


	//----- nvinfo : EIATTR_MERCURY_ISA_VERSION
	.align		4
        /*0044*/ 	.byte	0x03, 0x5f
        /*0046*/ 	.short	0x0101


	//----- nvinfo : EIATTR_VRC_CTA_INIT_COUNT
	.align		4
        /*0048*/ 	.byte	0x02, 0x4a
	.zero		1
	.zero		1


	//----- nvinfo : EIATTR_EXIT_INSTR_OFFSETS
	.align		4
        /*004c*/ 	.byte	0x04, 0x1c
        /*004e*/ 	.short	(.L_77 - .L_76)


	//   ....[0]....
.L_76:
        /*0050*/ 	.word	0x00000400


	//----- nvinfo : EIATTR_CRS_STACK_SIZE
	.align		4
.L_77:
        /*0054*/ 	.byte	0x04, 0x1e
        /*0056*/ 	.short	(.L_79 - .L_78)
.L_78:
        /*0058*/ 	.word	0x00000000


	//----- nvinfo : EIATTR_CBANK_PARAM_SIZE
	.align		4
.L_79:
        /*005c*/ 	.byte	0x03, 0x19
        /*005e*/ 	.short	0x0018


	//----- nvinfo : EIATTR_PARAM_CBANK
	.align		4
        /*0060*/ 	.byte	0x04, 0x0a
        /*0062*/ 	.short	(.L_81 - .L_80)
	.align		4
.L_80:
        /*0064*/ 	.word	index@(.nv.constant0._Z14prepare_pointsPfS_Pj)
        /*0068*/ 	.short	0x0380
        /*006a*/ 	.short	0x0018


	//----- nvinfo : EIATTR_SW_WAR
	.align		4
.L_81:
        /*006c*/ 	.byte	0x04, 0x36
        /*006e*/ 	.short	(.L_83 - .L_82)
.L_82:
        /*0070*/ 	.word	0x00000008
.L_83:


//--------------------- .nv.callgraph             --------------------------
	.section	.nv.callgraph,"",@"SHT_CUDA_CALLGRAPH"
	.align	4
	.sectionentsize	8
	.align		4
        /*0000*/ 	.word	0x00000000
	.align		4
        /*0004*/ 	.word	0xffffffff
	.align		4
        /*0008*/ 	.word	0x00000000
	.align		4
        /*000c*/ 	.word	0xfffffffe
	.align		4
        /*0010*/ 	.word	0x00000000
	.align		4
        /*0014*/ 	.word	0xfffffffd
	.align		4
        /*0018*/ 	.word	0x00000000
	.align		4
        /*001c*/ 	.word	0xfffffffc


//--------------------- .text._Z9calEnergyPiS_Pf  --------------------------
	.section	.text._Z9calEnergyPiS_Pf,"ax",@progbits
	.align	128
        .global         _Z9calEnergyPiS_Pf
        .type           _Z9calEnergyPiS_Pf,@function
        .size           _Z9calEnergyPiS_Pf,(.L_x_49 - _Z9calEnergyPiS_Pf)
        .other          _Z9calEnergyPiS_Pf,@"STO_CUDA_ENTRY STV_DEFAULT"
_Z9calEnergyPiS_Pf:
.text._Z9calEnergyPiS_Pf:
[----:B------:R-:W-:Y:S01]  /*0000*/  LDC R1, c[0x0][0x37c] ;  /* 0x0000df00ff017b82 */ /* 0x000fe20000000800 */
[----:B------:R-:W0:Y:S07]  /*0010*/  S2R R5, SR_TID.X ;  /* 0x0000000000057919 */ /* 0x000e2e0000002100 */
[----:B------:R-:W0:Y:S01]  /*0020*/  S2UR UR4, SR_CTAID.X ;  /* 0x00000000000479c3 */ /* 0x000e220000002500 */
[----:B------:R-:W1:Y:S01]  /*0030*/  LDCU.64 UR6, c[0x0][0x380] ;  /* 0x00007000ff0677ac */ /* 0x000e620008000a00 */
[----:B------:R-:W2:Y:S06]  /*0040*/  LDCU.64 UR10, c[0x0][0x358] ;  /* 0x00006b00ff0a77ac */ /* 0x000eac0008000a00 */
[----:B------:R-:W0:Y:S01]  /*0050*/  LDC R0, c[0x0][0x360] ;  /* 0x0000d800ff007b82 */ /* 0x000e220000000800 */
[----:B------:R-:W3:Y:S07]  /*0060*/  LDCU.64 UR8, c[0x0][0x390] ;  /* 0x00007200ff0877ac */ /* 0x000eee0008000a00 */
[----:B------:R-:W4:Y:S01]  /*0070*/  LDC.64 R2, c[0x0][0x380] ;  /* 0x0000e000ff027b82 */ /* 0x000f220000000a00 */
[----:B------:R-:W-:-:S02]  /*0080*/  IMAD.MOV.U32 R6, RZ, RZ, RZ ;  /* 0x000000ffff067224 */ /* 0x000fc400078e00ff */
[----:B0-----:R-:W-:Y:S01]  /*0090*/  IMAD R0, R0, UR4, R5 ;  /* 0x0000000400007c24 */ /* 0x001fe2000f8e0205 */
[----:B-1----:R-:W-:-:S04]  /*00a0*/  UIADD3 UR4, UP0, UPT, UR6, 0x10, URZ ;  /* 0x0000001006047890 */ /* 0x002fc8000ff1e0ff */
[----:B------:R-:W-:Y:S01]  /*00b0*/  UIADD3.X UR7, UPT, UPT, URZ, UR7, URZ, UP0, !UPT ;  /* 0x00000007ff077290 */ /* 0x000fe200087fe4ff */
[----:B----4-:R-:W-:Y:S01]  /*00c0*/  IMAD.WIDE R2, R0, 0x4, R2 ;  /* 0x0000000400027825 */ /* 0x010fe200078e0202 */
[----:B---3--:R-:W-:-:S03]  /*00d0*/  UIADD3 UR5, UP1, UPT, UR8, 0x10, URZ ;  /* 0x0000001008057890 */ /* 0x008fc6000ff3e0ff */
[----:B------:R-:W-:Y:S01]  /*00e0*/  IMAD.SHL.U32 R8, R0, 0x800, RZ ;  /* 0x0000080000087824 */ /* 0x000fe200078e00ff */
[----:B--2---:R0:W5:Y:S01]  /*00f0*/  LDG.E R7, desc[UR10][R2.64] ;  /* 0x0000000a02077981 */ /* 0x004162000c1e1900 */
[----:B------:R-:W-:Y:S01]  /*0100*/  UIADD3.X UR6, UPT, UPT, URZ, UR9, URZ, UP1, !UPT ;  /* 0x00000009ff067290 */ /* 0x000fe20008ffe4ff */
[----:B0-----:R-:W-:Y:S02]  /*0110*/  IMAD.U32 R3, RZ, RZ, UR7 ;  /* 0x00000007ff037e24 */ /* 0x001fe4000f8e00ff */
[----:B------:R-:W-:Y:S01]  /*0120*/  IMAD.U32 R2, RZ, RZ, UR4 ;  /* 0x00000004ff027e24 */ /* 0x000fe2000f8e00ff */
[----:B------:R-:W-:-:S08]  /*0130*/  UMOV UR4, URZ ;  /* 0x000000ff00047c82 */ /* 0x000fd00008000000 */
.L_x_0:
[----:B------:R-:W2:Y:S01]  /*0140*/  LDG.E R22, desc[UR10][R2.64+-0x10] ;  /* 0xfffff00a02167981 */ /* 0x000ea2000c1e1900 */
[----:B------:R-:W-:Y:S02]  /*0150*/  IMAD.U32 R4, RZ, RZ, UR5 ;  /* 0x00000005ff047e24 */ /* 0x000fe4000f8e00ff */
[----:B------:R-:W-:Y:S01]  /*0160*/  IMAD.U32 R5, RZ, RZ, UR6 ;  /* 0x00000006ff057e24 */ /* 0x000fe2000f8e00ff */
[----:B------:R-:W3:Y:S01]  /*0170*/  LDG.E R24, desc[UR10][R2.64+-0xc] ;  /* 0xfffff40a02187981 */ /* 0x000ee2000c1e1900 */
[----:B------:R-:W-:-:S03]  /*0180*/  IMAD.WIDE R4, R8, 0x4, R4 ;  /* 0x0000000408047825 */ /* 0x000fc600078e0204 */
[----:B------:R-:W4:Y:S04]  /*0190*/  LDG.E R20, desc[UR10][R2.64+-0x8] ;  /* 0xfffff80a02147981 */ /* 0x000f28000c1e1900 */
[----:B------:R-:W3:Y:S04]  /*01a0*/  LDG.E R23, desc[UR10][R4.64+-0x10] ;  /* 0xfffff00a04177981 */ /* 0x000ee8000c1e1900 */
[----:B------:R-:W4:Y:S04]  /*01b0*/  LDG.E R19, desc[UR10][R4.64+-0xc] ;  /* 0xfffff40a04137981 */ /* 0x000f28000c1e1900 */
        /* <DEDUP_REMOVED lines=9> */
[----:B0-----:R0:W4:Y:S04]  /*0250*/  LDG.E R10, desc[UR10][R2.64+0xc] ;  /* 0x00000c0a020a7981 */ /* 0x001128000c1e1900 */
[----:B-1----:R1:W4:Y:S01]  /*0260*/  LDG.E R21, desc[UR10][R4.64+0xc] ;  /* 0x00000c0a04157981 */ /* 0x002322000c1e1900 */
[----:B------:R-:W-:Y:S01]  /*0270*/  I2FP.F32.S32 R25, R6 ;  /* 0x0000000600197245 */ /* 0x000fe20000201400 */
[----:B------:R-:W-:-:S04]  /*0280*/  UIADD3 UR4, UPT, UPT, UR4, 0x8, URZ ;  /* 0x0000000804047890 */ /* 0x000fc8000fffe0ff */
[----:B------:R-:W-:Y:S01]  /*0290*/  UISETP.NE.AND UP0, UPT, UR4, 0x800, UPT ;  /* 0x000008000400788c */ /* 0x000fe2000bf05270 */
[----:B0-----:R-:W-:Y:S02]  /*02a0*/  IADD3 R2, P0, PT, R2, 0x20, RZ ;  /* 0x0000002002027810 */ /* 0x001fe40007f1e0ff */
[----:B------:R-:W-:-:S03]  /*02b0*/  IADD3 R8, PT, PT, R8, 0x8, RZ ;  /* 0x0000000808087810 */ /* 0x000fc60007ffe0ff */
[----:B------:R-:W-:Y:S02]  /*02c0*/  IMAD.X R3, RZ, RZ, R3, P0 ;  /* 0x000000ffff037224 */ /* 0x000fe400000e0603 */
[----:B--2--5:R-:W-:-:S05]  /*02d0*/  IMAD R22, R7, R22, RZ ;  /* 0x0000001607167224 */ /* 0x024fca00078e02ff */
[----:B------:R-:W-:-:S05]  /*02e0*/  I2FP.F32.S32 R22, R22 ;  /* 0x0000001600167245 */ /* 0x000fca0000201400 */
[----:B---3--:R-:W-:-:S06]  /*02f0*/  FFMA R22, R22, R23, R25 ;  /* 0x0000001716167223 */ /* 0x008fcc0000000019 */
[----:B------:R-:W0:Y:S01]  /*0300*/  F2I.TRUNC.NTZ R22, R22 ;  /* 0x0000001600167305 */ /* 0x000e22000020f100 */
[----:B------:R-:W-:-:S05]  /*0310*/  IMAD R24, R7, R24, RZ ;  /* 0x0000001807187224 */ /* 0x000fca00078e02ff */
[----:B------:R-:W-:Y:S02]  /*0320*/  I2FP.F32.S32 R24, R24 ;  /* 0x0000001800187245 */ /* 0x000fe40000201400 */
[----:B0-----:R-:W-:-:S05]  /*0330*/  I2FP.F32.S32 R23, R22 ;  /* 0x0000001600177245 */ /* 0x001fca0000201400 */
[----:B----4-:R-:W-:-:S06]  /*0340*/  FFMA R19, R24, R19, R23 ;  /* 0x0000001318137223 */ /* 0x010fcc0000000017 */
[----:B------:R-:W1:Y:S01]  /*0350*/  F2I.TRUNC.NTZ R19, R19 ;  /* 0x0000001300137305 */ /* 0x000e62000020f100 */
[----:B------:R-:W-:-:S05]  /*0360*/  IMAD R20, R7, R20, RZ ;  /* 0x0000001407147224 */ /* 0x000fca00078e02ff */
[----:B------:R-:W-:Y:S02]  /*0370*/  I2FP.F32.S32 R20, R20 ;  /* 0x0000001400147245 */ /* 0x000fe40000201400 */
[----:B-1----:R-:W-:-:S05]  /*0380*/  I2FP.F32.S32 R5, R19 ;  /* 0x0000001300057245 */ /* 0x002fca0000201400 */
[----:B------:R-:W-:-:S06]  /*0390*/  FFMA R5, R20, R17, R5 ;  /* 0x0000001114057223 */ /* 0x000fcc0000000005 */
[----:B------:R-:W0:Y:S01]  /*03a0*/  F2I.TRUNC.NTZ R5, R5 ;  /* 0x0000000500057305 */ /* 0x000e22000020f100 */
[----:B------:R-:W-:-:S05]  /*03b0*/  IMAD R18, R7, R18, RZ ;  /* 0x0000001207127224 */ /* 0x000fca00078e02ff */
[----:B------:R-:W-:Y:S02]  /*03c0*/  I2FP.F32.S32 R18, R18 ;  /* 0x0000001200127245 */ /* 0x000fe40000201400 */
[----:B0-----:R-:W-:-:S05]  /*03d0*/  I2FP.F32.S32 R17, R5 ;  /* 0x0000000500117245 */ /* 0x001fca0000201400 */
        /* <DEDUP_REMOVED lines=20> */
[----:B------:R-:W-:-:S04]  /*0520*/  FFMA R10, R10, R21, R11 ;  /* 0x000000150a0a7223 */ /* 0x000fc8000000000b */
[----:B------:R0:W1:Y:S01]  /*0530*/  F2I.TRUNC.NTZ R6, R10 ;  /* 0x0000000a00067305 */ /* 0x000062000020f100 */
[----:B------:R-:W-:Y:S05]  /*0540*/  BRA.U UP0, `(.L_x_0) ;  /* 0xfffffff900fc7547 */ /* 0x000fea000b83ffff */
[----:B------:R-:W2:Y:S01]  /*0550*/  LDC.64 R2, c[0x0][0x388] ;  /* 0x0000e200ff027b82 */ /* 0x000ea20000000a00 */
[C---:B------:R-:W-:Y:S01]  /*0560*/  LOP3.LUT R5, R0.reuse, 0x1, RZ, 0xc0, !PT ;  /* 0x0000000100057812 */ /* 0x040fe200078ec0ff */
[----:B------:R-:W-:Y:S01]  /*0570*/  BSSY.RECONVERGENT B0, `(.L_x_1) ;  /* 0x0000014000007945 */ /* 0x000fe20003800200 */
[C---:B------:R-:W-:Y:S02]  /*0580*/  LOP3.LUT P0, RZ, R0.reuse, 0x2, RZ, 0xc0, !PT ;  /* 0x0000000200ff7812 */ /* 0x040fe4000780c0ff */
[----:B------:R-:W-:Y:S02]  /*0590*/  ISETP.NE.U32.AND P6, PT, R5, 0x1, PT ;  /* 0x000000010500780c */ /* 0x000fe40003fc5070 */
[----:B------:R-:W-:Y:S02]  /*05a0*/  P2R R4, PR, RZ, 0x1 ;  /* 0x00000001ff047803 */ /* 0x000fe40000000000 */
[C---:B------:R-:W-:Y:S02]  /*05b0*/  LOP3.LUT P0, RZ, R0.reuse, 0x80, RZ, 0xc0, !PT ;  /* 0x0000008000ff7812 */ /* 0x040fe4000780c0ff */
[----:B------:R-:W-:-:S02]  /*05c0*/  LOP3.LUT P1, RZ, R0, 0x4, RZ, 0xc0, !PT ;  /* 0x0000000400ff7812 */ /* 0x000fc4000782c0ff */
[----:B------:R-:W-:Y:S02]  /*05d0*/  P2R R5, PR, RZ, 0x1 ;  /* 0x00000001ff057803 */ /* 0x000fe40000000000 */
[C---:B------:R-:W-:Y:S02]  /*05e0*/  LOP3.LUT P2, RZ, R0.reuse, 0x8, RZ, 0xc0, !PT ;  /* 0x0000000800ff7812 */ /* 0x040fe4000784c0ff */
[C---:B------:R-:W-:Y:S02]  /*05f0*/  LOP3.LUT P3, RZ, R0.reuse, 0x10, RZ, 0xc0, !PT ;  /* 0x0000001000ff7812 */ /* 0x040fe4000786c0ff */
[C---:B------:R-:W-:Y:S02]  /*0600*/  LOP3.LUT P4, RZ, R0.reuse, 0x20, RZ, 0xc0, !PT ;  /* 0x0000002000ff7812 */ /* 0x040fe4000788c0ff */
[----:B------:R-:W-:Y:S02]  /*0610*/  LOP3.LUT P5, RZ, R0, 0x40, RZ, 0xc0, !PT ;  /* 0x0000004000ff7812 */ /* 0x000fe400078ac0ff */
[----:B------:R-:W-:Y:S01]  /*0620*/  ISETP.NE.AND P0, PT, R4, RZ, PT ;  /* 0x000000ff0400720c */ /* 0x000fe20003f05270 */
[----:B--2---:R-:W-:-:S05]  /*0630*/  IMAD.WIDE R2, R0, 0x4, R2 ;  /* 0x0000000400027825 */ /* 0x004fca00078e0202 */
[----:B-1----:R1:W-:Y:S01]  /*0640*/  STG.E desc[UR10][R2.64], R6 ;  /* 0x0000000602007986 */ /* 0x0023e2000c10190a */
[----:B------:R-:W-:Y:S06]  /*0650*/  BAR.SYNC.DEFER_BLOCKING 0x0 ;  /* 0x0000000000007b1d */ /* 0x000fec0000010000 */
[----:B------:R-:W-:Y:S05]  /*0660*/  @!P6 BRA `(.L_x_2) ;  /* 0x000000000010e947 */ /* 0x000fea0003800000 */
[----:B------:R-:W2:Y:S04]  /*0670*/  LDG.E R4, desc[UR10][R2.64+0x4] ;  /* 0x0000040a02047981 */ /* 0x000ea8000c1e1900 */
[----:B------:R-:W2:Y:S02]  /*0680*/  LDG.E R5, desc[UR10][R2.64] ;  /* 0x0000000a02057981 */ /* 0x000ea4000c1e1900 */
[----:B--2---:R-:W-:-:S05]  /*0690*/  IMAD.IADD R5, R4, 0x1, R5 ;  /* 0x0000000104057824 */ /* 0x004fca00078e0205 */
[----:B------:R2:W-:Y:S02]  /*06a0*/  STG.E desc[UR10][R2.64], R5 ;  /* 0x0000000502007986 */ /* 0x0005e4000c10190a */
.L_x_2:
[----:B------:R-:W-:Y:S05]  /*06b0*/  BSYNC.RECONVERGENT B0 ;  /* 0x0000000000007941 */ /* 0x000fea0003800200 */
.L_x_1:
[----:B------:R-:W-:Y:S01]  /*06c0*/  LOP3.LUT P6, RZ, R0, 0x100, RZ, 0xc0, !PT ;  /* 0x0000010000ff7812 */ /* 0x000fe200078cc0ff */
[----:B------:R-:W-:Y:S03]  /*06d0*/  BSSY.RECONVERGENT B0, `(.L_x_3) ;  /* 0x0000007000007945 */ /* 0x000fe60003800200 */
[----:B------:R-:W-:Y:S01]  /*06e0*/  P2R R4, PR, RZ, 0x40 ;  /* 0x00000040ff047803 */ /* 0x000fe20000000000 */
[----:B------:R-:W-:Y:S08]  /*06f0*/  @P0 BRA `(.L_x_4) ;  /* 0x0000000000100947 */ /* 0x000ff00003800000 */
[----:B------:R-:W3:Y:S04]  /*0700*/  LDG.E R4, desc[UR10][R2.64+0x8] ;  /* 0x0000080a02047981 */ /* 0x000ee8000c1e1900 */
[----:B--2---:R-:W3:Y:S02]  /*0710*/  LDG.E R5, desc[UR10][R2.64] ;  /* 0x0000000a02057981 */ /* 0x004ee4000c1e1900 */
[----:B---3--:R-:W-:-:S05]  /*0720*/  IMAD.IADD R5, R4, 0x1, R5 ;  /* 0x0000000104057824 */ /* 0x008fca00078e0205 */
[----:B------:R3:W-:Y:S02]  /*0730*/  STG.E desc[UR10][R2.64], R5 ;  /* 0x0000000502007986 */ /* 0x0007e4000c10190a */
.L_x_4:
[----:B------:R-:W-:Y:S05]  /*0740*/  BSYNC.RECONVERGENT B0 ;  /* 0x0000000000007941 */ /* 0x000fea0003800200 */
.L_x_3:
[----:B------:R-:W-:Y:S01]  /*0750*/  BSSY.RECONVERGENT B0, `(.L_x_5) ;  /* 0x0000007000007945 */ /* 0x000fe20003800200 */
[----:B------:R-:W-:-:S03]  /*0760*/  LOP3.LUT P0, RZ, R0, 0x200, RZ, 0xc0, !PT ;  /* 0x0000020000ff7812 */ /* 0x000fc6000780c0ff */
[----:B------:R-:W-:Y:S10]  /*0770*/  @P1 BRA `(.L_x_6) ;  /* 0x0000000000101947 */ /* 0x000ff40003800000 */
[----:B------:R-:W4:Y:S04]  /*0780*/  LDG.E R4, desc[UR10][R2.64+0x10] ;  /* 0x0000100a02047981 */ /* 0x000f28000c1e1900 */
[----:B--23--:R-:W4:Y:S02]  /*0790*/  LDG.E R5, desc[UR10][R2.64] ;  /* 0x0000000a02057981 */ /* 0x00cf24000c1e1900 */
[----:B----4-:R-:W-:-:S05]  /*07a0*/  IMAD.IADD R5, R4, 0x1, R5 ;  /* 0x0000000104057824 */ /* 0x010fca00078e0205 */
[----:B------:R4:W-:Y:S02]  /*07b0*/  STG.E desc[UR10][R2.64], R5 ;  /* 0x0000000502007986 */ /* 0x0009e4000c10190a */
.L_x_6:
[----:B------:R-:W-:Y:S05]  /*07c0*/  BSYNC.RECONVERGENT B0 ;  /* 0x0000000000007941 */ /* 0x000fea0003800200 */
.L_x_5:
[----:B------:R-:W-:Y:S01]  /*07d0*/  BSSY.RECONVERGENT B0, `(.L_x_7) ;  /* 0x0000007000007945 */ /* 0x000fe20003800200 */
[----:B------:R-:W-:-:S03]  /*07e0*/  LOP3.LUT P1, RZ, R0, 0x400, RZ, 0xc0, !PT ;  /* 0x0000040000ff7812 */ /* 0x000fc6000782c0ff */
[----:B------:R-:W-:Y:S10]  /*07f0*/  @P2 BRA `(.L_x_8) ;  /* 0x0000000000102947 */ /* 0x000ff40003800000 */
[----:B------:R-:W5:Y:S04]  /*0800*/  LDG.E R4, desc[UR10][R2.64+0x20] ;  /* 0x0000200a02047981 */ /* 0x000f68000c1e1900 */
[----:B--234-:R-:W5:Y:S02]  /*0810*/  LDG.E R5, desc[UR10][R2.64] ;  /* 0x0000000a02057981 */ /* 0x01cf64000c1e1900 */
[----:B-----5:R-:W-:-:S05]  /*0820*/  IMAD.IADD R5, R4, 0x1, R5 ;  /* 0x0000000104057824 */ /* 0x020fca00078e0205 */
[----:B------:R2:W-:Y:S02]  /*0830*/  STG.E desc[UR10][R2.64], R5 ;  /* 0x0000000502007986 */ /* 0x0005e4000c10190a */
.L_x_8:
[----:B------:R-:W-:Y:S05]  /*0840*/  BSYNC.RECONVERGENT B0 ;  /* 0x0000000000007941 */ /* 0x000fea0003800200 */
.L_x_7:
[----:B------:R-:W-:Y:S01]  /*0850*/  BSSY.RECONVERGENT B0, `(.L_x_9) ;  /* 0x0000007000007945 */ /* 0x000fe20003800200 */
[----:B------:R-:W-:-:S03]  /*0860*/  LOP3.LUT P2, RZ, R0, 0x800, RZ, 0xc0, !PT ;  /* 0x0000080000ff7812 */ /* 0x000fc6000784c0ff */
[----:B------:R-:W-:Y:S10]  /*0870*/  @P3 BRA `(.L_x_10) ;  /* 0x0000000000103947 */ /* 0x000ff40003800000 */
[----:B------:R-:W5:Y:S04]  /*0880*/  LDG.E R4, desc[UR10][R2.64+0x40] ;  /* 0x0000400a02047981 */ /* 0x000f68000c1e1900 */
[----:B--234-:R-:W5:Y:S02]  /*0890*/  LDG.E R5, desc[UR10][R2.64] ;  /* 0x0000000a02057981 */ /* 0x01cf64000c1e1900 */
[----:B-----5:R-:W-:-:S05]  /*08a0*/  IMAD.IADD R5, R4, 0x1, R5 ;  /* 0x0000000104057824 */ /* 0x020fca00078e0205 */
[----:B------:R2:W-:Y:S02]  /*08b0*/  STG.E desc[UR10][R2.64], R5 ;  /* 0x0000000502007986 */ /* 0x0005e4000c10190a */
.L_x_10:
[----:B------:R-:W-:Y:S05]  /*08c0*/  BSYNC.RECONVERGENT B0 ;  /* 0x0000000000007941 */ /* 0x000fea0003800200 */
.L_x_9:
[----:B------:R-:W-:Y:S01]  /*08d0*/  BSSY.RECONVERGENT B0, `(.L_x_11) ;  /* 0x0000007000007945 */ /* 0x000fe20003800200 */
[----:B------:R-:W-:-:S03]  /*08e0*/  LOP3.LUT P3, RZ, R0, 0x1000, RZ, 0xc0, !PT ;  /* 0x0000100000ff7812 */ /* 0x000fc6000786c0ff */
[----:B------:R-:W-:Y:S10]  /*08f0*/  @P4 BRA `(.L_x_12) ;  /* 0x0000000000104947 */ /* 0x000ff40003800000 */
[----:B------:R-:W5:Y:S04]  /*0900*/  LDG.E R4, desc[UR10][R2.64+0x80] ;  /* 0x0000800a02047981 */ /* 0x000f68000c1e1900 */
[----:B--234-:R-:W5:Y:S02]  /*0910*/  LDG.E R5, desc[UR10][R2.64] ;  /* 0x0000000a02057981 */ /* 0x01cf64000c1e1900 */
[----:B-----5:R-:W-:-:S05]  /*0920*/  IADD3 R5, PT, PT, R4, R5, RZ ;  /* 0x0000000504057210 */ /* 0x020fca0007ffe0ff */
[----:B------:R2:W-:Y:S02]  /*0930*/  STG.E desc[UR10][R2.64], R5 ;  /* 0x0000000502007986 */ /* 0x0005e4000c10190a */
.L_x_12:
[----:B------:R-:W-:Y:S05]  /*0940*/  BSYNC.RECONVERGENT B0 ;  /* 0x0000000000007941 */ /* 0x000fea0003800200 */
.L_x_11:
[----:B------:R-:W-:Y:S01]  /*0950*/  BSSY.RECONVERGENT B0, `(.L_x_13) ;  /* 0x0000007000007945 */ /* 0x000fe20003800200 */
[----:B------:R-:W-:-:S03]  /*0960*/  LOP3.LUT P4, RZ, R0, 0x2000, RZ, 0xc0, !PT ;  /* 0x0000200000ff7812 */ /* 0x000fc6000788c0ff */
[----:B------:R-:W-:Y:S10]  /*0970*/  @P5 BRA `(.L_x_14) ;  /* 0x0000000000105947 */ /* 0x000ff40003800000 */
[----:B------:R-:W5:Y:S04]  /*0980*/  LDG.E R4, desc[UR10][R2.64+0x100] ;  /* 0x0001000a02047981 */ /* 0x000f68000c1e1900 */
[----:B--234-:R-:W5:Y:S02]  /*0990*/  LDG.E R5, desc[UR10][R2.64] ;  /* 0x0000000a02057981 */ /* 0x01cf64000c1e1900 */
[----:B-----5:R-:W-:-:S05]  /*09a0*/  IMAD.IADD R5, R4, 0x1, R5 ;  /* 0x0000000104057824 */ /* 0x020fca00078e0205 */
[----:B------:R2:W-:Y:S02]  /*09b0*/  STG.E desc[UR10][R2.64], R5 ;  /* 0x0000000502007986 */ /* 0x0005e4000c10190a */
.L_x_14:
[----:B------:R-:W-:Y:S05]  /*09c0*/  BSYNC.RECONVERGENT B0 ;  /* 0x0000000000007941 */ /* 0x000fea0003800200 */
.L_x_13:
[C---:B------:R-:W-:Y:S01]  /*09d0*/  LOP3.LUT P6, RZ, R0.reuse, 0x80, RZ, 0xc0, !PT ;  /* 0x0000008000ff7812 */ /* 0x040fe200078cc0ff */
[----:B------:R-:W-:Y:S01]  /*09e0*/  BSSY.RECONVERGENT B0, `(.L_x_15) ;  /* 0x0000007000007945 */ /* 0x000fe20003800200 */
[----:B------:R-:W-:-:S11]  /*09f0*/  LOP3.LUT P5, RZ, R0, 0x4000, RZ, 0xc0, !PT ;  /* 0x0000400000ff7812 */ /* 0x000fd600078ac0ff */
[----:B------:R-:W-:Y:S05]  /*0a00*/  @P6 BRA `(.L_x_16) ;  /* 0x0000000000106947 */ /* 0x000fea0003800000 */
[----:B------:R-:W5:Y:S04]  /*0a10*/  LDG.E R4, desc[UR10][R2.64+0x200] ;  /* 0x0002000a02047981 */ /* 0x000f68000c1e1900 */
[----:B--234-:R-:W5:Y:S02]  /*0a20*/  LDG.E R5, desc[UR10][R2.64] ;  /* 0x0000000a02057981 */ /* 0x01cf64000c1e1900 */
[----:B-----5:R-:W-:-:S05]  /*0a30*/  IMAD.IADD R5, R4, 0x1, R5 ;  /* 0x0000000104057824 */ /* 0x020fca00078e0205 */
[----:B------:R2:W-:Y:S02]  /*0a40*/  STG.E desc[UR10][R2.64], R5 ;  /* 0x0000000502007986 */ /* 0x0005e4000c10190a */
.L_x_16:
[----:B------:R-:W-:Y:S05]  /*0a50*/  BSYNC.RECONVERGENT B0 ;  /* 0x0000000000007941 */ /* 0x000fea0003800200 */
.L_x_15:
[----:B------:R-:W-:Y:S01]  /*0a60*/  LOP3.LUT P6, RZ, R0, 0x100, RZ, 0xc0, !PT ;  /* 0x0000010000ff7812 */ /* 0x000fe200078cc0ff */
[----:B------:R-:W-:-:S12]  /*0a70*/  BSSY.RECONVERGENT B0, `(.L_x_17) ;  /* 0x0000006000007945 */ /* 0x000fd80003800200 */
[----:B------:R-:W-:Y:S05]  /*0a80*/  @P6 BRA `(.L_x_18) ;  /* 0x0000000000106947 */ /* 0x000fea0003800000 */
[----:B------:R-:W5:Y:S04]  /*0a90*/  LDG.E R0, desc[UR10][R2.64+0x400] ;  /* 0x0004000a02007981 */ /* 0x000f68000c1e1900 */
[----:B--234-:R-:W5:Y:S02]  /*0aa0*/  LDG.E R5, desc[UR10][R2.64] ;  /* 0x0000000a02057981 */ /* 0x01cf64000c1e1900 */
[----:B-----5:R-:W-:-:S05]  /*0ab0*/  IMAD.IADD R5, R0, 0x1, R5 ;  /* 0x0000000100057824 */ /* 0x020fca00078e0205 */
[----:B------:R2:W-:Y:S02]  /*0ac0*/  STG.E desc[UR10][R2.64], R5 ;  /* 0x0000000502007986 */ /* 0x0005e4000c10190a */
.L_x_18:
[----:B------:R-:W-:Y:S05]  /*0ad0*/  BSYNC.RECONVERGENT B0 ;  /* 0x0000000000007941 */ /* 0x000fea0003800200 */
.L_x_17:
[----:B------:R-:W-:Y:S04]  /*0ae0*/  BSSY.RECONVERGENT B0, `(.L_x_19) ;  /* 0x0000006000007945 */ /* 0x000fe80003800200 */
[----:B------:R-:W-:Y:S05]  /*0af0*/  @P0 BRA `(.L_x_20) ;  /* 0x0000000000100947 */ /* 0x000fea0003800000 */
[----:B------:R-:W5:Y:S04]  /*0b00*/  LDG.E R0, desc[UR10][R2.64+0x800] ;  /* 0x0008000a02007981 */ /* 0x000f68000c1e1900 */
[----:B--234-:R-:W5:Y:S02]  /*0b10*/  LDG.E R5, desc[UR10][R2.64] ;  /* 0x0000000a02057981 */ /* 0x01cf64000c1e1900 */
[----:B-----5:R-:W-:-:S05]  /*0b20*/  IMAD.IADD R5, R0, 0x1, R5 ;  /* 0x0000000100057824 */ /* 0x020fca00078e0205 */
[----:B------:R2:W-:Y:S02]  /*0b30*/  STG.E desc[UR10][R2.64], R5 ;  /* 0x0000000502007986 */ /* 0x0005e4000c10190a */
.L_x_20:
[----:B------:R-:W-:Y:S05]  /*0b40*/  BSYNC.RECONVERGENT B0 ;  /* 0x0000000000007941 */ /* 0x000fea0003800200 */
.L_x_19:
[----:B------:R-:W-:Y:S04]  /*0b50*/  BSSY.RECONVERGENT B0, `(.L_x_21) ;  /* 0x0000006000007945 */ /* 0x000fe80003800200 */
[----:B------:R-:W-:Y:S05]  /*0b60*/  @P1 BRA `(.L_x_22) ;  /* 0x0000000000101947 */ /* 0x000fea0003800000 */
[----:B------:R-:W5:Y:S04]  /*0b70*/  LDG.E R0, desc[UR10][R2.64+0x1000] ;  /* 0x0010000a02007981 */ /* 0x000f68000c1e1900 */
[----:B--234-:R-:W5:Y:S02]  /*0b80*/  LDG.E R5, desc[UR10][R2.64] ;  /* 0x0000000a02057981 */ /* 0x01cf64000c1e1900 */
[----:B-----5:R-:W-:-:S05]  /*0b90*/  IMAD.IADD R5, R0, 0x1, R5 ;  /* 0x0000000100057824 */ /* 0x020fca00078e0205 */
[----:B------:R2:W-:Y:S02]  /*0ba0*/  STG.E desc[UR10][R2.64], R5 ;  /* 0x0000000502007986 */ /* 0x0005e4000c10190a */
.L_x_22:
[----:B------:R-:W-:Y:S05]  /*0bb0*/  BSYNC.RECONVERGENT B0 ;  /* 0x0000000000007941 */ /* 0x000fea0003800200 */
.L_x_21:
[----:B------:R-:W-:Y:S04]  /*0bc0*/  BSSY.RECONVERGENT B0, `(.L_x_23) ;  /* 0x0000006000007945 */ /* 0x000fe80003800200 */
[----:B------:R-:W-:Y:S05]  /*0bd0*/  @P2 BRA `(.L_x_24) ;  /* 0x0000000000102947 */ /* 0x000fea0003800000 */
[----:B------:R-:W5:Y:S04]  /*0be0*/  LDG.E R0, desc[UR10][R2.64+0x2000] ;  /* 0x0020000a02007981 */ /* 0x000f68000c1e1900 */
[----:B--234-:R-:W5:Y:S02]  /*0bf0*/  LDG.E R5, desc[UR10][R2.64] ;  /* 0x0000000a02057981 */ /* 0x01cf64000c1e1900 */
[----:B-----5:R-:W-:-:S05]  /*0c00*/  IADD3 R5, PT, PT, R0, R5, RZ ;  /* 0x0000000500057210 */ /* 0x020fca0007ffe0ff */
[----:B------:R2:W-:Y:S02]  /*0c10*/  STG.E desc[UR10][R2.64], R5 ;  /* 0x0000000502007986 */ /* 0x0005e4000c10190a */
.L_x_24:
[----:B------:R-:W-:Y:S05]  /*0c20*/  BSYNC.RECONVERGENT B0 ;  /* 0x0000000000007941 */ /* 0x000fea0003800200 */
.L_x_23:
[----:B------:R-:W-:Y:S04]  /*0c30*/  BSSY.RECONVERGENT B0, `(.L_x_25) ;  /* 0x0000006000007945 */ /* 0x000fe80003800200 */
[----:B------:R-:W-:Y:S05]  /*0c40*/  @P3 BRA `(.L_x_26) ;  /* 0x0000000000103947 */ /* 0x000fea0003800000 */
[----:B------:R-:W5:Y:S04]  /*0c50*/  LDG.E R0, desc[UR10][R2.64+0x4000] ;  /* 0x0040000a02007981 */ /* 0x000f68000c1e1900 */
[----:B--234-:R-:W5:Y:S02]  /*0c60*/  LDG.E R5, desc[UR10][R2.64] ;  /* 0x0000000a02057981 */ /* 0x01cf64000c1e1900 */
[----:B-----5:R-:W-:-:S05]  /*0c70*/  IMAD.IADD R5, R0, 0x1, R5 ;  /* 0x0000000100057824 */ /* 0x020fca00078e0205 */
[----:B------:R2:W-:Y:S02]  /*0c80*/  STG.E desc[UR10][R2.64], R5 ;  /* 0x0000000502007986 */ /* 0x0005e4000c10190a */
.L_x_26:
[----:B------:R-:W-:Y:S05]  /*0c90*/  BSYNC.RECONVERGENT B0 ;  /* 0x0000000000007941 */ /* 0x000fea0003800200 */
.L_x_25:
[----:B------:R-:W-:Y:S04]  /*0ca0*/  BSSY.RECONVERGENT B0, `(.L_x_27) ;  /* 0x0000006000007945 */ /* 0x000fe80003800200 */
[----:B------:R-:W-:Y:S05]  /*0cb0*/  @P4 BRA `(.L_x_28) ;  /* 0x0000000000104947 */ /* 0x000fea0003800000 */
[----:B------:R-:W5:Y:S04]  /*0cc0*/  LDG.E R0, desc[UR10][R2.64+0x8000] ;  /* 0x0080000a02007981 */ /* 0x000f68000c1e1900 */
[----:B--234-:R-:W5:Y:S02]  /*0cd0*/  LDG.E R5, desc[UR10][R2.64] ;  /* 0x0000000a02057981 */ /* 0x01cf64000c1e1900 */
[----:B-----5:R-:W-:-:S05]  /*0ce0*/  IMAD.IADD R5, R0, 0x1, R5 ;  /* 0x0000000100057824 */ /* 0x020fca00078e0205 */
[----:B------:R2:W-:Y:S02]  /*0cf0*/  STG.E desc[UR10][R2.64], R5 ;  /* 0x0000000502007986 */ /* 0x0005e4000c10190a */
.L_x_28:
[----:B------:R-:W-:Y:S05]  /*0d00*/  BSYNC.RECONVERGENT B0 ;  /* 0x0000000000007941 */ /* 0x000fea0003800200 */
.L_x_27:
[----:B------:R-:W-:Y:S05]  /*0d10*/  @P5 EXIT ;  /* 0x000000000000594d */ /* 0x000fea0003800000 */
[----:B------:R-:W5:Y:S04]  /*0d20*/  LDG.E R0, desc[UR10][R2.64+0x10000] ;  /* 0x0100000a02007981 */ /* 0x000f68000c1e1900 */
[----:B--234-:R-:W5:Y:S02]  /*0d30*/  LDG.E R5, desc[UR10][R2.64] ;  /* 0x0000000a02057981 */ /* 0x01cf64000c1e1900 */
[----:B-----5:R-:W-:-:S05]  /*0d40*/  IMAD.IADD R5, R0, 0x1, R5 ;  /* 0x0000000100057824 */ /* 0x020fca00078e0205 */
[----:B------:R-:W-:Y:S01]  /*0d50*/  STG.E desc[UR10][R2.64], R5 ;  /* 0x0000000502007986 */ /* 0x000fe2000c10190a */
[----:B------:R-:W-:Y:S05]  /*0d60*/  EXIT ;  /* 0x000000000000794d */ /* 0x000fea0003800000 */
.L_x_29:
[----:B------:R-:W-:-:S00]  /*0d70*/  BRA `(.L_x_29) ;  /* 0xfffffffc00fc7947 */ /* 0x000fc0000383ffff */
[----:B------:R-:W-:-:S00]  /*0d80*/  NOP ;  /* 0x0000000000007918 */ /* 0x000fc00000000000 */
[----:B------:R-:W-:-:S00]  /*0d90*/  NOP ;  /* 0x0000000000007918 */ /* 0x000fc00000000000 */
[----:B------:R-:W-:-:S00]  /*0da0*/  NOP ;  /* 0x0000000000007918 */ /* 0x000fc00000000000 */
[----:B------:R-:W-:-:S00]  /*0db0*/  NOP ;  /* 0x0000000000007918 */ /* 0x000fc00000000000 */
[----:B------:R-:W-:-:S00]  /*0dc0*/  NOP ;  /* 0x0000000000007918 */ /* 0x000fc00000000000 */
[----:B------:R-:W-:-:S00]  /*0dd0*/  NOP ;  /* 0x0000000000007918 */ /* 0x000fc00000000000 */
[----:B------:R-:W-:-:S00]  /*0de0*/  NOP ;  /* 0x0000000000007918 */ /* 0x000fc00000000000 */
[----:B------:R-:W-:-:S00]  /*0df0*/  NOP ;  /* 0x0000000000007918 */ /* 0x000fc00000000000 */
.L_x_49:


//--------------------- .text._Z7calSpinPfPi      --------------------------
	.section	.text._Z7calSpinPfPi,"ax",@progbits
	.align	128
        .global         _Z7calSpinPfPi
        .type           _Z7calSpinPfPi,@function
        .size           _Z7calSpinPfPi,(.L_x_50 - _Z7calSpinPfPi)
        .other          _Z7calSpinPfPi,@"STO_CUDA_ENTRY STV_DEFAULT"
_Z7calSpinPfPi:
.text._Z7calSpinPfPi:
[----:B------:R-:W-:Y:S01]  /*0000*/  LDC R1, c[0x0][0x37c] ;  /* 0x0000df00ff017b82 */ /* 0x000fe20000000800 */
[----:B------:R-:W0:Y:S07]  /*0010*/  S2R R0, SR_TID.X ;  /* 0x0000000000007919 */ /* 0x000e2e0000002100 */
[----:B------:R-:W0:Y:S01]  /*0020*/  S2UR UR6, SR_CTAID.X ;  /* 0x00000000000679c3 */ /* 0x000e220000002500 */
[----:B------:R-:W1:Y:S07]  /*0030*/  LDCU.64 UR4, c[0x0][0x358] ;  /* 0x00006b00ff0477ac */ /* 0x000e6e0008000a00 */
[----:B------:R-:W0:Y:S08]  /*0040*/  LDC R7, c[0x0][0x360] ;  /* 0x0000d800ff077b82 */ /* 0x000e300000000800 */
[----:B------:R-:W2:Y:S08]  /*0050*/  LDC.64 R2, c[0x0][0x380] ;  /* 0x0000e000ff027b82 */ /* 0x000eb00000000a00 */
[----:B------:R-:W3:Y:S01]  /*0060*/  LDC.64 R4, c[0x0][0x388] ;  /* 0x0000e200ff047b82 */ /* 0x000ee20000000a00 */
[----:B0-----:R-:W-:-:S04]  /*0070*/  IMAD R7, R7, UR6, R0 ;  /* 0x0000000607077c24 */ /* 0x001fc8000f8e0200 */
[----:B--2---:R-:W-:-:S06]  /*0080*/  IMAD.WIDE R2, R7, 0x4, R2 ;  /* 0x0000000407027825 */ /* 0x004fcc00078e0202 */
[----:B-1----:R-:W2:Y:S01]  /*0090*/  LDG.E R2, desc[UR4][R2.64] ;  /* 0x0000000402027981 */ /* 0x002ea2000c1e1900 */
[----:B------:R-:W-:Y:S02]  /*00a0*/  HFMA2 R0, -RZ, RZ, 0, 5.9604644775390625e-08 ;  /* 0x00000001ff007431 */ /* 0x000fe400000001ff */
[----:B---3--:R-:W-:Y:S01]  /*00b0*/  IMAD.WIDE R4, R7, 0x4, R4 ;  /* 0x0000000407047825 */ /* 0x008fe200078e0204 */
[----:B--2---:R-:W-:-:S04]  /*00c0*/  FSETP.GT.AND P0, PT, R2, RZ, PT ;  /* 0x000000ff0200720b */ /* 0x004fc80003f04000 */
[----:B------:R-:W-:-:S05]  /*00d0*/  SEL R7, R0, 0xffffffff, P0 ;  /* 0xffffffff00077807 */ /* 0x000fca0000000000 */
[----:B------:R-:W-:Y:S01]  /*00e0*/  STG.E desc[UR4][R4.64], R7 ;  /* 0x0000000704007986 */ /* 0x000fe2000c101904 */
[----:B------:R-:W-:Y:S05]  /*00f0*/  EXIT ;  /* 0x000000000000794d */ /* 0x000fea0003800000 */
.L_x_30:
        /* <DEDUP_REMOVED lines=16> */
.L_x_50:


//--------------------- .text._Z11UpdateTwicePfS_f --------------------------
	.section	.text._Z11UpdateTwicePfS_f,"ax",@progbits
	.align	128
        .global         _Z11UpdateTwicePfS_f
        .type           _Z11UpdateTwicePfS_f,@function
        .size           _Z11UpdateTwicePfS_f,(.L_x_51 - _Z11UpdateTwicePfS_f)
        .other          _Z11UpdateTwicePfS_f,@"STO_CUDA_ENTRY STV_DEFAULT"
_Z11UpdateTwicePfS_f:
.text._Z11UpdateTwicePfS_f:
[----:B------:R-:W-:Y:S01]  /*0000*/  LDC R1, c[0x0][0x37c] ;  /* 0x0000df00ff017b82 */ /* 0x000fe20000000800 */
[----:B------:R-:W0:Y:S07]  /*0010*/  S2R R0, SR_TID.X ;  /* 0x0000000000007919 */ /* 0x000e2e0000002100 */
[----:B------:R-:W0:Y:S01]  /*0020*/  S2UR UR6, SR_CTAID.X ;  /* 0x00000000000679c3 */ /* 0x000e220000002500 */
[----:B------:R-:W1:Y:S07]  /*0030*/  LDCU.64 UR4, c[0x0][0x358] ;  /* 0x00006b00ff0477ac */ /* 0x000e6e0008000a00 */
[----:B------:R-:W0:Y:S08]  /*0040*/  LDC R7, c[0x0][0x360] ;  /* 0x0000d800ff077b82 */ /* 0x000e300000000800 */
[----:B------:R-:W2:Y:S08]  /*0050*/  LDC.64 R2, c[0x0][0x380] ;  /* 0x0000e000ff027b82 */ /* 0x000eb00000000a00 */
[----:B------:R-:W3:Y:S01]  /*0060*/  LDC.64 R4, c[0x0][0x388] ;  /* 0x0000e200ff047b82 */ /* 0x000ee20000000a00 */
[----:B0-----:R-:W-:Y:S01]  /*0070*/  IMAD R7, R7, UR6, R0 ;  /* 0x0000000607077c24 */ /* 0x001fe2000f8e0200 */
[----:B------:R-:W0:Y:S03]  /*0080*/  LDCU UR6, c[0x0][0x390] ;  /* 0x00007200ff0677ac */ /* 0x000e260008000800 */
[----:B--2---:R-:W-:-:S05]  /*0090*/  IMAD.WIDE R2, R7, 0x4, R2 ;  /* 0x0000000407027825 */ /* 0x004fca00078e0202 */
[----:B-1----:R-:W2:Y:S01]  /*00a0*/  LDG.E R0, desc[UR4][R2.64] ;  /* 0x0000000402007981 */ /* 0x002ea2000c1e1900 */
[----:B---3--:R-:W-:-:S05]  /*00b0*/  IMAD.WIDE R4, R7, 0x4, R4 ;  /* 0x0000000407047825 */ /* 0x008fca00078e0204 */
[----:B------:R-:W3:Y:S01]  /*00c0*/  LDG.E R8, desc[UR4][R4.64] ;  /* 0x0000000404087981 */ /* 0x000ee2000c1e1900 */
[----:B--2---:R-:W-:Y:S08]  /*00d0*/  F2F.F64.F32 R6, R0 ;  /* 0x0000000000067310 */ /* 0x004ff00000201800 */
[----:B---3--:R-:W1:Y:S02]  /*00e0*/  F2F.F64.F32 R8, R8 ;  /* 0x0000000800087310 */ /* 0x008e640000201800 */
[----:B-1----:R-:W-:-:S06]  /*00f0*/  DFMA R10, R8, 0.5, R6 ;  /* 0x3fe00000080a782b */ /* 0x002fcc0000000006 */
[----:B------:R-:W1:Y:S08]  /*0100*/  F2F.F32.F64 R16, R10 ;  /* 0x0000000a00107310 */ /* 0x000e700000301000 */
[----:B0-----:R-:W0:Y:S08]  /*0110*/  F2F.F64.F32 R6, UR6 ;  /* 0x0000000600067d10 */ /* 0x001e300008201800 */
[----:B-1----:R-:W1:Y:S01]  /*0120*/  F2F.F64.F32 R12, R16 ;  /* 0x00000010000c7310 */ /* 0x002e620000201800 */
[----:B0-----:R-:W-:-:S08]  /*0130*/  DADD R6, -R6, 1 ;  /* 0x3ff0000006067429 */ /* 0x001fd00000000100 */
[----:B-1----:R-:W-:-:S08]  /*0140*/  DFMA R14, R12, R12, R6 ;  /* 0x0000000c0c0e722b */ /* 0x002fd00000000006 */
[----:B------:R-:W-:-:S08]  /*0150*/  DMUL R14, R14, 0.5 ;  /* 0x3fe000000e0e7828 */ /* 0x000fd00000000000 */
[----:B------:R-:W-:-:S06]  /*0160*/  DFMA R14, R12, -R14, R8 ;  /* 0x8000000e0c0e722b */ /* 0x000fcc0000000008 */
[----:B------:R-:W0:Y:S08]  /*0170*/  F2F.F32.F64 R9, R14 ;  /* 0x0000000e00097310 */ /* 0x000e300000301000 */
[----:B0-----:R-:W0:Y:S02]  /*0180*/  F2F.F64.F32 R8, R9 ;  /* 0x0000000900087310 */ /* 0x001e240000201800 */
[----:B0-----:R-:W-:-:S10]  /*0190*/  DFMA R12, R8, 0.5, R12 ;  /* 0x3fe00000080c782b */ /* 0x001fd4000000000c */
[----:B------:R-:W0:Y:S08]  /*01a0*/  F2F.F32.F64 R13, R12 ;  /* 0x0000000c000d7310 */ /* 0x000e300000301000 */
[----:B0-----:R-:W0:Y:S02]  /*01b0*/  F2F.F64.F32 R10, R13 ;  /* 0x0000000d000a7310 */ /* 0x001e240000201800 */
[----:B0-----:R-:W-:-:S08]  /*01c0*/  DFMA R6, R10, R10, R6 ;  /* 0x0000000a0a06722b */ /* 0x001fd00000000006 */
[----:B------:R-:W-:-:S08]  /*01d0*/  DMUL R6, R6, 0.5 ;  /* 0x3fe0000006067828 */ /* 0x000fd00000000000 */
[----:B------:R-:W-:-:S10]  /*01e0*/  DFMA R6, R10, -R6, R8 ;  /* 0x800000060a06722b */ /* 0x000fd40000000008 */
[----:B------:R-:W0:Y:S01]  /*01f0*/  F2F.F32.F64 R7, R6 ;  /* 0x0000000600077310 */ /* 0x000e220000301000 */
[----:B------:R-:W-:Y:S04]  /*0200*/  STG.E desc[UR4][R2.64], R13 ;  /* 0x0000000d02007986 */ /* 0x000fe8000c101904 */
[----:B0-----:R-:W-:Y:S01]  /*0210*/  STG.E desc[UR4][R4.64], R7 ;  /* 0x0000000704007986 */ /* 0x001fe2000c101904 */
[----:B------:R-:W-:Y:S05]  /*0220*/  EXIT ;  /* 0x000000000000794d */ /* 0x000fea0003800000 */
.L_x_31:
        /* <DEDUP_REMOVED lines=13> */
.L_x_51:


//--------------------- .text._Z14prepare_pointsPfS_Pj --------------------------
	.section	.text._Z14prepare_pointsPfS_Pj,"ax",@progbits
	.align	128
        .global         _Z14prepare_pointsPfS_Pj
        .type           _Z14prepare_pointsPfS_Pj,@function
        .size           _Z14prepare_pointsPfS_Pj,(.L_x_48 - _Z14prepare_pointsPfS_Pj)
        .other          _Z14prepare_pointsPfS_Pj,@"STO_CUDA_ENTRY STV_DEFAULT"
_Z14prepare_pointsPfS_Pj:
.text._Z14prepare_pointsPfS_Pj:
[----:B------:R-:W-:Y:S01]  /*0000*/  LDC R1, c[0x0][0x37c] ;  /* 0x0000df00ff017b82 */ /* 0x000fe20000000800 */
[----:B------:R-:W0:Y:S07]  /*0010*/  S2R R3, SR_TID.X ;  /* 0x0000000000037919 */ /* 0x000e2e0000002100 */
[----:B------:R-:W0:Y:S01]  /*0020*/  S2UR UR6, SR_CTAID.X ;  /* 0x00000000000679c3 */ /* 0x000e220000002500 */
[----:B------:R-:W1:Y:S07]  /*0030*/  LDCU.64 UR4, c[0x0][0x358] ;  /* 0x00006b00ff0477ac */ /* 0x000e6e0008000a00 */
[----:B------:R-:W0:Y:S08]  /*0040*/  LDC R2, c[0x0][0x360] ;  /* 0x0000d800ff027b82 */ /* 0x000e300000000800 */
[----:B------:R-:W2:Y:S01]  /*0050*/  LDC.64 R4, c[0x0][0x390] ;  /* 0x0000e400ff047b82 */ /* 0x000ea20000000a00 */
[----:B0-----:R-:W-:-:S04]  /*0060*/  IMAD R2, R2, UR6, R3 ;  /* 0x0000000602027c24 */ /* 0x001fc8000f8e0203 */
[----:B--2---:R-:W-:-:S05]  /*0070*/  IMAD.WIDE R4, R2, 0x4, R4 ;  /* 0x0000000402047825 */ /* 0x004fca00078e0204 */
[----:B-1----:R-:W2:Y:S01]  /*0080*/  LDG.E R0, desc[UR4][R4.64] ;  /* 0x0000000404007981 */ /* 0x002ea2000c1e1900 */
[----:B------:R-:W-:Y:S01]  /*0090*/  IMAD.MOV.U32 R8, RZ, RZ, 0x3dcccccd ;  /* 0x3dcccccdff087424 */ /* 0x000fe200078e00ff */
[----:B------:R-:W-:Y:S01]  /*00a0*/  BSSY.RECONVERGENT B0, `(.L_x_32) ;  /* 0x0000016000007945 */ /* 0x000fe20003800200 */
[----:B------:R-:W-:-:S04]  /*00b0*/  IMAD.MOV.U32 R6, RZ, RZ, 0x41200000 ;  /* 0x41200000ff067424 */ /* 0x000fc800078e00ff */
[----:B------:R-:W-:-:S04]  /*00c0*/  FFMA R7, R8, -R6, 1 ;  /* 0x3f80000008077423 */ /* 0x000fc80000000806 */
[----:B------:R-:W-:Y:S01]  /*00d0*/  FFMA R7, R7, R8, 0.10000000149011611938 ;  /* 0x3dcccccd07077423 */ /* 0x000fe20000000008 */
[----:B--2---:R-:W-:-:S05]  /*00e0*/  IMAD.SHL.U32 R3, R0, 0x2000, RZ ;  /* 0x0000200000037824 */ /* 0x004fca00078e00ff */
[----:B------:R-:W-:-:S04]  /*00f0*/  LOP3.LUT R3, R3, R0, RZ, 0x3c, !PT ;  /* 0x0000000003037212 */ /* 0x000fc800078e3cff */
[----:B------:R-:W-:-:S04]  /*0100*/  SHF.R.U32.HI R0, RZ, 0x11, R3 ;  /* 0x00000011ff007819 */ /* 0x000fc80000011603 */
[----:B------:R-:W-:-:S05]  /*0110*/  LOP3.LUT R0, R0, R3, RZ, 0x3c, !PT ;  /* 0x0000000300007212 */ /* 0x000fca00078e3cff */
[----:B------:R-:W-:-:S05]  /*0120*/  IMAD.SHL.U32 R3, R0, 0x20, RZ ;  /* 0x0000002000037824 */ /* 0x000fca00078e00ff */
[----:B------:R-:W-:-:S04]  /*0130*/  LOP3.LUT R3, R3, R0, RZ, 0x3c, !PT ;  /* 0x0000000003037212 */ /* 0x000fc800078e3cff */
[----:B------:R-:W-:Y:S01]  /*0140*/  I2FP.F32.U32 R0, R3 ;  /* 0x0000000300007245 */ /* 0x000fe20000201000 */
[----:B------:R0:W-:Y:S04]  /*0150*/  STG.E desc[UR4][R4.64], R3 ;  /* 0x0000000304007986 */ /* 0x0001e8000c101904 */
[----:B------:R-:W-:-:S04]  /*0160*/  FMUL R0, R0, 2.3283064365386962891e-10 ;  /* 0x2f80000000007820 */ /* 0x000fc80000400000 */
[----:B------:R-:W1:Y:S01]  /*0170*/  FCHK P0, R0, 10 ;  /* 0x4120000000007902 */ /* 0x000e620000000000 */
[----:B------:R-:W-:-:S04]  /*0180*/  FFMA R8, R0, R7, RZ ;  /* 0x0000000700087223 */ /* 0x000fc800000000ff */
[----:B------:R-:W-:-:S04]  /*0190*/  FFMA R9, R8, -10, R0 ;  /* 0xc120000008097823 */ /* 0x000fc80000000000 */
[----:B------:R-:W-:Y:S01]  /*01a0*/  FFMA R7, R7, R9, R8 ;  /* 0x0000000907077223 */ /* 0x000fe20000000008 */
[----:B01----:R-:W-:Y:S06]  /*01b0*/  @!P0 BRA `(.L_x_33) ;  /* 0x0000000000108947 */ /* 0x003fec0003800000 */
[----:B------:R-:W-:Y:S01]  /*01c0*/  IMAD.MOV.U32 R3, RZ, RZ, R0 ;  /* 0x000000ffff037224 */ /* 0x000fe200078e0000 */
[----:B------:R-:W-:-:S07]  /*01d0*/  MOV R8, 0x1f0 ;  /* 0x000001f000087802 */ /* 0x000fce0000000f00 */
[----:B------:R-:W-:Y:S05]  /*01e0*/  CALL.REL.NOINC `($__internal_0_$__cuda_sm3x_div_rn_noftz_f32_slowpath) ;  /* 0x0000000000887944 */ /* 0x000fea0003c00000 */
[----:B------:R-:W-:-:S07]  /*01f0*/  IMAD.MOV.U32 R7, RZ, RZ, R0 ;  /* 0x000000ffff077224 */ /* 0x000fce00078e0000 */
.L_x_33:
[----:B------:R-:W-:Y:S05]  /*0200*/  BSYNC.RECONVERGENT B0 ;  /* 0x0000000000007941 */ /* 0x000fea0003800200 */
.L_x_32:
[----:B------:R-:W0:Y:S02]  /*0210*/  LDC.64 R8, c[0x0][0x380] ;  /* 0x0000e000ff087b82 */ /* 0x000e240000000a00 */
[----:B0-----:R-:W-:-:S05]  /*0220*/  IMAD.WIDE R8, R2, 0x4, R8 ;  /* 0x0000000402087825 */ /* 0x001fca00078e0208 */
[----:B------:R0:W-:Y:S04]  /*0230*/  STG.E desc[UR4][R8.64], R7 ;  /* 0x0000000708007986 */ /* 0x0001e8000c101904 */
[----:B------:R-:W2:Y:S01]  /*0240*/  LDG.E R0, desc[UR4][R4.64] ;  /* 0x0000000404007981 */ /* 0x000ea2000c1e1900 */
[----:B------:R-:W-:Y:S01]  /*0250*/  IMAD.MOV.U32 R11, RZ, RZ, 0x3dcccccd ;  /* 0x3dcccccdff0b7424 */ /* 0x000fe200078e00ff */
[----:B------:R-:W-:Y:S03]  /*0260*/  BSSY.RECONVERGENT B0, `(.L_x_34) ;  /* 0x0000015000007945 */ /* 0x000fe60003800200 */
[----:B0-----:R-:W-:Y:S01]  /*0270*/  FFMA R8, R11, -R6, 1 ;  /* 0x3f8000000b087423 */ /* 0x001fe20000000806 */
        /* <DEDUP_REMOVED lines=8> */
[----:B------:R-:W-:Y:S01]  /*0300*/  FMUL R7, R0, 2.3283064365386962891e-10 ;  /* 0x2f80000000077820 */ /* 0x000fe20000400000 */
[----:B------:R-:W-:-:S03]  /*0310*/  FFMA R0, R8, R11, 0.10000000149011611938 ;  /* 0x3dcccccd08007423 */ /* 0x000fc6000000000b */
        /* <DEDUP_REMOVED lines=9> */
.L_x_35:
[----:B------:R-:W-:Y:S05]  /*03b0*/  BSYNC.RECONVERGENT B0 ;  /* 0x0000000000007941 */ /* 0x000fea0003800200 */
.L_x_34:
[----:B------:R-:W0:Y:S02]  /*03c0*/  LDC.64 R4, c[0x0][0x388] ;  /* 0x0000e200ff047b82 */ /* 0x000e240000000a00 */
[----:B0-----:R-:W-:-:S05]  /*03d0*/  IMAD.WIDE R2, R2, 0x4, R4 ;  /* 0x0000000402027825 */ /* 0x001fca00078e0204 */
[----:B------:R-:W-:Y:S01]  /*03e0*/  STG.E desc[UR4][R2.64], R9 ;  /* 0x0000000902007986 */ /* 0x000fe2000c101904 */
[----:B------:R-:W-:Y:S06]  /*03f0*/  BAR.SYNC.DEFER_BLOCKING 0x0 ;  /* 0x0000000000007b1d */ /* 0x000fec0000010000 */
[----:B------:R-:W-:Y:S05]  /*0400*/  EXIT ;  /* 0x000000000000794d */ /* 0x000fea0003800000 */
        .weak           $__internal_0_$__cuda_sm3x_div_rn_noftz_f32_slowpath
        .type           $__internal_0_$__cuda_sm3x_div_rn_noftz_f32_slowpath,@function
        .size           $__internal_0_$__cuda_sm3x_div_rn_noftz_f32_slowpath,(.L_x_48 - $__internal_0_$__cuda_sm3x_div_rn_noftz_f32_slowpath)
$__internal_0_$__cuda_sm3x_div_rn_noftz_f32_slowpath:
[----:B------:R-:W-:Y:S01]  /*0410*/  SHF.R.U32.HI R7, RZ, 0x17, R6 ;  /* 0x00000017ff077819 */ /* 0x000fe20000011606 */
[----:B------:R-:W-:Y:S01]  /*0420*/  BSSY.RECONVERGENT B1, `(.L_x_36) ;  /* 0x0000064000017945 */ /* 0x000fe20003800200 */
[----:B------:R-:W-:Y:S01]  /*0430*/  SHF.R.U32.HI R0, RZ, 0x17, R3 ;  /* 0x00000017ff007819 */ /* 0x000fe20000011603 */
[----:B------:R-:W-:Y:S01]  /*0440*/  IMAD.MOV.U32 R10, RZ, RZ, 0x41200000 ;  /* 0x41200000ff0a7424 */ /* 0x000fe200078e00ff */
[----:B------:R-:W-:Y:S02]  /*0450*/  LOP3.LUT R7, R7, 0xff, RZ, 0xc0, !PT ;  /* 0x000000ff07077812 */ /* 0x000fe400078ec0ff */
[----:B------:R-:W-:-:S03]  /*0460*/  LOP3.LUT R14, R0, 0xff, RZ, 0xc0, !PT ;  /* 0x000000ff000e7812 */ /* 0x000fc600078ec0ff */
[----:B------:R-:W-:Y:S02]  /*0470*/  VIADD R11, R7, 0xffffffff ;  /* 0xffffffff070b7836 */ /* 0x000fe40000000000 */
[----:B------:R-:W-:-:S03]  /*0480*/  VIADD R12, R14, 0xffffffff ;  /* 0xffffffff0e0c7836 */ /* 0x000fc60000000000 */
[----:B------:R-:W-:-:S04]  /*0490*/  ISETP.GT.U32.AND P0, PT, R11, 0xfd, PT ;  /* 0x000000fd0b00780c */ /* 0x000fc80003f04070 */
[----:B------:R-:W-:-:S13]  /*04a0*/  ISETP.GT.U32.OR P0, PT, R12, 0xfd, P0 ;  /* 0x000000fd0c00780c */ /* 0x000fda0000704470 */
[----:B------:R-:W-:Y:S01]  /*04b0*/  @!P0 IMAD.MOV.U32 R9, RZ, RZ, RZ ;  /* 0x000000ffff098224 */ /* 0x000fe200078e00ff */
[----:B------:R-:W-:Y:S06]  /*04c0*/  @!P0 BRA `(.L_x_37) ;  /* 0x0000000000608947 */ /* 0x000fec0003800000 */
[----:B------:R-:W-:Y:S01]  /*04d0*/  IMAD.MOV.U32 R0, RZ, RZ, 0x41200000 ;  /* 0x41200000ff007424 */ /* 0x000fe200078e00ff */
[----:B------:R-:W-:-:S04]  /*04e0*/  FSETP.GTU.FTZ.AND P0, PT, |R3|, +INF , PT ;  /* 0x7f8000000300780b */ /* 0x000fc80003f1c200 */
[----:B------:R-:W-:-:S04]  /*04f0*/  FSETP.GTU.FTZ.AND P1, PT, |R0|, +INF , PT ;  /* 0x7f8000000000780b */ /* 0x000fc80003f3c200 */
[----:B------:R-:W-:-:S13]  /*0500*/  PLOP3.LUT P0, PT, P0, P1, PT, 0xf8, 0x8f ;  /* 0x00000000008f781c */ /* 0x000fda0000703f70 */
[----:B------:R-:W-:Y:S05]  /*0510*/  @P0 BRA `(.L_x_38) ;  /* 0x00000004004c0947 */ /* 0x000fea0003800000 */
[----:B------:R-:W-:-:S13]  /*0520*/  LOP3.LUT P0, RZ, R10, 0x7fffffff, R3, 0xc8, !PT ;  /* 0x7fffffff0aff7812 */ /* 0x000fda000780c803 */
[----:B------:R-:W-:Y:S05]  /*0530*/  @!P0 BRA `(.L_x_39) ;  /* 0x00000004003c8947 */ /* 0x000fea0003800000 */
[C---:B------:R-:W-:Y:S02]  /*0540*/  FSETP.NEU.FTZ.AND P2, PT, |R3|.reuse, +INF , PT ;  /* 0x7f8000000300780b */ /* 0x040fe40003f5d200 */
[----:B------:R-:W-:Y:S02]  /*0550*/  FSETP.NEU.FTZ.AND P1, PT, |R0|, +INF , PT ;  /* 0x7f8000000000780b */ /* 0x000fe40003f3d200 */
[----:B------:R-:W-:-:S11]  /*0560*/  FSETP.NEU.FTZ.AND P0, PT, |R3|, +INF , PT ;  /* 0x7f8000000300780b */ /* 0x000fd60003f1d200 */
[----:B------:R-:W-:Y:S05]  /*0570*/  @!P1 BRA !P2, `(.L_x_39) ;  /* 0x00000004002c9947 */ /* 0x000fea0005000000 */
[----:B------:R-:W-:-:S04]  /*0580*/  LOP3.LUT P2, RZ, R3, 0x7fffffff, RZ, 0xc0, !PT ;  /* 0x7fffffff03ff7812 */ /* 0x000fc8000784c0ff */
[----:B------:R-:W-:-:S13]  /*0590*/  PLOP3.LUT P1, PT, P1, P2, PT, 0x2f, 0xf2 ;  /* 0x0000000000f2781c */ /* 0x000fda0000f24577 */
[----:B------:R-:W-:Y:S05]  /*05a0*/  @P1 BRA `(.L_x_40) ;  /* 0x0000000400181947 */ /* 0x000fea0003800000 */
[----:B------:R-:W-:-:S04]  /*05b0*/  LOP3.LUT P1, RZ, R10, 0x7fffffff, RZ, 0xc0, !PT ;  /* 0x7fffffff0aff7812 */ /* 0x000fc8000782c0ff */
[----:B------:R-:W-:-:S13]  /*05c0*/  PLOP3.LUT P0, PT, P0, P1, PT, 0x2f, 0xf2 ;  /* 0x0000000000f2781c */ /* 0x000fda0000702577 */
[----:B------:R-:W-:Y:S05]  /*05d0*/  @P0 BRA `(.L_x_41) ;  /* 0x0000000400000947 */ /* 0x000fea0003800000 */
[----:B------:R-:W-:Y:S02]  /*05e0*/  ISETP.GE.AND P0, PT, R12, RZ, PT ;  /* 0x000000ff0c00720c */ /* 0x000fe40003f06270 */
[----:B------:R-:W-:-:S11]  /*05f0*/  ISETP.GE.AND P1, PT, R11, RZ, PT ;  /* 0x000000ff0b00720c */ /* 0x000fd60003f26270 */
[----:B------:R-:W-:Y:S02]  /*0600*/  @P0 IMAD.MOV.U32 R9, RZ, RZ, RZ ;  /* 0x000000ffff090224 */ /* 0x000fe400078e00ff */
[----:B------:R-:W-:Y:S01]  /*0610*/  @!P0 FFMA R3, R3, 1.84467440737095516160e+19, RZ ;  /* 0x5f80000003038823 */ /* 0x000fe200000000ff */
[----:B------:R-:W-:Y:S02]  /*0620*/  @!P0 IMAD.MOV.U32 R9, RZ, RZ, -0x40 ;  /* 0xffffffc0ff098424 */ /* 0x000fe400078e00ff */
[----:B------:R-:W-:Y:S02]  /*0630*/  @!P1 FFMA R10, R0, 1.84467440737095516160e+19, RZ ;  /* 0x5f800000000a9823 */ /* 0x000fe400000000ff */
[----:B------:R-:W-:-:S07]  /*0640*/  @!P1 VIADD R9, R9, 0x40 ;  /* 0x0000004009099836 */ /* 0x000fce0000000000 */
.L_x_37:
[----:B------:R-:W-:Y:S01]  /*0650*/  LEA R11, R7, 0xc0800000, 0x17 ;  /* 0xc0800000070b7811 */ /* 0x000fe200078eb8ff */
[----:B------:R-:W-:Y:S04]  /*0660*/  BSSY.RECONVERGENT B2, `(.L_x_42) ;  /* 0x0000036000027945 */ /* 0x000fe80003800200 */
[----:B------:R-:W-:Y:S02]  /*0670*/  IMAD.IADD R11, R10, 0x1, -R11 ;  /* 0x000000010a0b7824 */ /* 0x000fe400078e0a0b */
[----:B------:R-:W-:Y:S02]  /*0680*/  VIADD R10, R14, 0xffffff81 ;  /* 0xffffff810e0a7836 */ /* 0x000fe40000000000 */
[----:B------:R-:W0:Y:S01]  /*0690*/  MUFU.RCP R12, R11 ;  /* 0x0000000b000c7308 */ /* 0x000e220000001000 */
[----:B------:R-:W-:Y:S01]  /*06a0*/  FADD.FTZ R13, -R11, -RZ ;  /* 0x800000ff0b0d7221 */ /* 0x000fe20000010100 */
[C---:B------:R-:W-:Y:S01]  /*06b0*/  IMAD R0, R10.reuse, -0x800000, R3 ;  /* 0xff8000000a007824 */ /* 0x040fe200078e0203 */
[----:B------:R-:W-:-:S05]  /*06c0*/  IADD3 R10, PT, PT, R10, 0x7f, -R7 ;  /* 0x0000007f0a0a7810 */ /* 0x000fca0007ffe807 */
[----:B------:R-:W-:Y:S02]  /*06d0*/  IMAD.IADD R10, R10, 0x1, R9 ;  /* 0x000000010a0a7824 */ /* 0x000fe400078e0209 */
[----:B0-----:R-:W-:-:S04]  /*06e0*/  FFMA R15, R12, R13, 1 ;  /* 0x3f8000000c0f7423 */ /* 0x001fc8000000000d */
[----:B------:R-:W-:-:S04]  /*06f0*/  FFMA R14, R12, R15, R12 ;  /* 0x0000000f0c0e7223 */ /* 0x000fc8000000000c */
[----:B------:R-:W-:-:S04]  /*0700*/  FFMA R3, R0, R14, RZ ;  /* 0x0000000e00037223 */ /* 0x000fc800000000ff */
[----:B------:R-:W-:-:S04]  /*0710*/  FFMA R12, R13, R3, R0 ;  /* 0x000000030d0c7223 */ /* 0x000fc80000000000 */
[----:B------:R-:W-:-:S04]  /*0720*/  FFMA R15, R14, R12, R3 ;  /* 0x0000000c0e0f7223 */ /* 0x000fc80000000003 */
[----:B------:R-:W-:-:S04]  /*0730*/  FFMA R12, R13, R15, R0 ;  /* 0x0000000f0d0c7223 */ /* 0x000fc80000000000 */
[----:B------:R-:W-:-:S05]  /*0740*/  FFMA R0, R14, R12, R15 ;  /* 0x0000000c0e007223 */ /* 0x000fca000000000f */
[----:B------:R-:W-:-:S04]  /*0750*/  SHF.R.U32.HI R3, RZ, 0x17, R0 ;  /* 0x00000017ff037819 */ /* 0x000fc80000011600 */
[----:B------:R-:W-:-:S05]  /*0760*/  LOP3.LUT R3, R3, 0xff, RZ, 0xc0, !PT ;  /* 0x000000ff03037812 */ /* 0x000fca00078ec0ff */
[----:B------:R-:W-:-:S04]  /*0770*/  IMAD.IADD R9, R3, 0x1, R10 ;  /* 0x0000000103097824 */ /* 0x000fc800078e020a */
[----:B------:R-:W-:-:S05]  /*0780*/  VIADD R3, R9, 0xffffffff ;  /* 0xffffffff09037836 */ /* 0x000fca0000000000 */
[----:B------:R-:W-:-:S13]  /*0790*/  ISETP.GE.U32.AND P0, PT, R3, 0xfe, PT ;  /* 0x000000fe0300780c */ /* 0x000fda0003f06070 */
[----:B------:R-:W-:Y:S05]  /*07a0*/  @!P0 BRA `(.L_x_43) ;  /* 0x0000000000808947 */ /* 0x000fea0003800000 */
[----:B------:R-:W-:-:S13]  /*07b0*/  ISETP.GT.AND P0, PT, R9, 0xfe, PT ;  /* 0x000000fe0900780c */ /* 0x000fda0003f04270 */
[----:B------:R-:W-:Y:S05]  /*07c0*/  @P0 BRA `(.L_x_44) ;  /* 0x00000000006c0947 */ /* 0x000fea0003800000 */
[----:B------:R-:W-:-:S13]  /*07d0*/  ISETP.GE.AND P0, PT, R9, 0x1, PT ;  /* 0x000000010900780c */ /* 0x000fda0003f06270 */
[----:B------:R-:W-:Y:S05]  /*07e0*/  @P0 BRA `(.L_x_45) ;  /* 0x0000000000740947 */ /* 0x000fea0003800000 */
[----:B------:R-:W-:Y:S02]  /*07f0*/  ISETP.GE.AND P0, PT, R9, -0x18, PT ;  /* 0xffffffe80900780c */ /* 0x000fe40003f06270 */
[----:B------:R-:W-:-:S11]  /*0800*/  LOP3.LUT R0, R0, 0x80000000, RZ, 0xc0, !PT ;  /* 0x8000000000007812 */ /* 0x000fd600078ec0ff */
[----:B------:R-:W-:Y:S05]  /*0810*/  @!P0 BRA `(.L_x_45) ;  /* 0x0000000000688947 */ /* 0x000fea0003800000 */
[CCC-:B------:R-:W-:Y:S01]  /*0820*/  FFMA.RZ R3, R14.reuse, R12.reuse, R15.reuse ;  /* 0x0000000c0e037223 */ /* 0x1c0fe2000000c00f */
[CCC-:B------:R-:W-:Y:S01]  /*0830*/  FFMA.RM R10, R14.reuse, R12.reuse, R15.reuse ;  /* 0x0000000c0e0a7223 */ /* 0x1c0fe2000000400f */
[C---:B------:R-:W-:Y:S02]  /*0840*/  ISETP.NE.AND P2, PT, R9.reuse, RZ, PT ;  /* 0x000000ff0900720c */ /* 0x040fe40003f45270 */
[----:B------:R-:W-:Y:S02]  /*0850*/  ISETP.NE.AND P1, PT, R9, RZ, PT ;  /* 0x000000ff0900720c */ /* 0x000fe40003f25270 */
[----:B------:R-:W-:Y:S01]  /*0860*/  LOP3.LUT R7, R3, 0x7fffff, RZ, 0xc0, !PT ;  /* 0x007fffff03077812 */ /* 0x000fe200078ec0ff */
[----:B------:R-:W-:Y:S01]  /*0870*/  FFMA.RP R3, R14, R12, R15 ;  /* 0x0000000c0e037223 */ /* 0x000fe2000000800f */
[----:B------:R-:W-:Y:S02]  /*0880*/  VIADD R12, R9, 0x20 ;  /* 0x00000020090c7836 */ /* 0x000fe40000000000 */
[----:B------:R-:W-:Y:S01]  /*0890*/  LOP3.LUT R7, R7, 0x800000, RZ, 0xfc, !PT ;  /* 0x0080000007077812 */ /* 0x000fe200078efcff */
[----:B------:R-:W-:Y:S01]  /*08a0*/  IMAD.MOV R9, RZ, RZ, -R9 ;  /* 0x000000ffff097224 */ /* 0x000fe200078e0a09 */
[----:B------:R-:W-:-:S02]  /*08b0*/  FSETP.NEU.FTZ.AND P0, PT, R3, R10, PT ;  /* 0x0000000a0300720b */ /* 0x000fc40003f1d000 */
[----:B------:R-:W-:Y:S02]  /*08c0*/  SHF.L.U32 R12, R7, R12, RZ ;  /* 0x0000000c070c7219 */ /* 0x000fe400000006ff */
[----:B------:R-:W-:Y:S02]  /*08d0*/  SEL R10, R9, RZ, P2 ;  /* 0x000000ff090a7207 */ /* 0x000fe40001000000 */
[----:B------:R-:W-:Y:S02]  /*08e0*/  ISETP.NE.AND P1, PT, R12, RZ, P1 ;  /* 0x000000ff0c00720c */ /* 0x000fe40000f25270 */
[----:B------:R-:W-:Y:S02]  /*08f0*/  SHF.R.U32.HI R10, RZ, R10, R7 ;  /* 0x0000000aff0a7219 */ /* 0x000fe40000011607 */
[----:B------:R-:W-:Y:S02]  /*0900*/  PLOP3.LUT P0, PT, P0, P1, PT, 0xf8, 0x8f ;  /* 0x00000000008f781c */ /* 0x000fe40000703f70 */
[----:B------:R-:W-:-:S02]  /*0910*/  SHF.R.U32.HI R12, RZ, 0x1, R10 ;  /* 0x00000001ff0c7819 */ /* 0x000fc4000001160a */
[----:B------:R-:W-:-:S04]  /*0920*/  SEL R3, RZ, 0x1, !P0 ;  /* 0x00000001ff037807 */ /* 0x000fc80004000000 */
[----:B------:R-:W-:-:S04]  /*0930*/  LOP3.LUT R3, R3, 0x1, R12, 0xf8, !PT ;  /* 0x0000000103037812 */ /* 0x000fc800078ef80c */
[----:B------:R-:W-:-:S05]  /*0940*/  LOP3.LUT R3, R3, R10, RZ, 0xc0, !PT ;  /* 0x0000000a03037212 */ /* 0x000fca00078ec0ff */
[----:B------:R-:W-:-:S05]  /*0950*/  IMAD.IADD R3, R12, 0x1, R3 ;  /* 0x000000010c037824 */ /* 0x000fca00078e0203 */
[----:B------:R-:W-:Y:S01]  /*0960*/  LOP3.LUT R0, R3, R0, RZ, 0xfc, !PT ;  /* 0x0000000003007212 */ /* 0x000fe200078efcff */
[----:B------:R-:W-:Y:S06]  /*0970*/  BRA `(.L_x_45) ;  /* 0x0000000000107947 */ /* 0x000fec0003800000 */
.L_x_44:
[----:B------:R-:W-:-:S04]  /*0980*/  LOP3.LUT R0, R0, 0x80000000, RZ, 0xc0, !PT ;  /* 0x8000000000007812 */ /* 0x000fc800078ec0ff */
[----:B------:R-:W-:Y:S01]  /*0990*/  LOP3.LUT R0, R0, 0x7f800000, RZ, 0xfc, !PT ;  /* 0x7f80000000007812 */ /* 0x000fe200078efcff */
[----:B------:R-:W-:Y:S06]  /*09a0*/  BRA `(.L_x_45) ;  /* 0x0000000000047947 */ /* 0x000fec0003800000 */
.L_x_43:
[----:B------:R-:W-:-:S07]  /*09b0*/  IMAD R0, R10, 0x800000, R0 ;  /* 0x008000000a007824 */ /* 0x000fce00078e0200 */
.L_x_45:
[----:B------:R-:W-:Y:S05]  /*09c0*/  BSYNC.RECONVERGENT B2 ;  /* 0x0000000000027941 */ /* 0x000fea0003800200 */
.L_x_42:
[----:B------:R-:W-:Y:S05]  /*09d0*/  BRA `(.L_x_46) ;  /* 0x0000000000207947 */ /* 0x000fea0003800000 */
.L_x_41:
[----:B------:R-:W-:-:S04]  /*09e0*/  LOP3.LUT R0, R10, 0x80000000, R3, 0x48, !PT ;  /* 0x800000000a007812 */ /* 0x000fc800078e4803 */
[----:B------:R-:W-:Y:S01]  /*09f0*/  LOP3.LUT R0, R0, 0x7f800000, RZ, 0xfc, !PT ;  /* 0x7f80000000007812 */ /* 0x000fe200078efcff */
[----:B------:R-:W-:Y:S06]  /*0a00*/  BRA `(.L_x_46) ;  /* 0x0000000000147947 */ /* 0x000fec0003800000 */
.L_x_40:
[----:B------:R-:W-:Y:S01]  /*0a10*/  LOP3.LUT R0, R10, 0x80000000, R3, 0x48, !PT ;  /* 0x800000000a007812 */ /* 0x000fe200078e4803 */
[----:B------:R-:W-:Y:S06]  /*0a20*/  BRA `(.L_x_46) ;  /* 0x00000000000c7947 */ /* 0x000fec0003800000 */
.L_x_39:
[----:B------:R-:W0:Y:S01]  /*0a30*/  MUFU.RSQ R0, -QNAN ;  /* 0xffc0000000007908 */ /* 0x000e220000001400 */
[----:B------:R-:W-:Y:S05]  /*0a40*/  BRA `(.L_x_46) ;  /* 0x0000000000047947 */ /* 0x000fea0003800000 */
.L_x_38:
[----:B------:R-:W-:-:S07]  /*0a50*/  FADD.FTZ R0, R3, R0 ;  /* 0x0000000003007221 */ /* 0x000fce0000010000 */
.L_x_46:
[----:B------:R-:W-:Y:S05]  /*0a60*/  BSYNC.RECONVERGENT B1 ;  /* 0x0000000000017941 */ /* 0x000fea0003800200 */
.L_x_36:
[----:B------:R-:W-:-:S04]  /*0a70*/  IMAD.MOV.U32 R9, RZ, RZ, 0x0 ;  /* 0x00000000ff097424 */ /* 0x000fc800078e00ff */
[----:B0-----:R-:W-:Y:S05]  /*0a80*/  RET.REL.NODEC R8 `(_Z14prepare_pointsPfS_Pj) ;  /* 0xfffffff4085c7950 */ /* 0x001fea0003c3ffff */
.L_x_47:
        /* <DEDUP_REMOVED lines=15> */
.L_x_48:


//--------------------- .nv.shared.reserved.0     --------------------------
	.section	.nv.shared.reserved.0,"aw",@nobits
	.weak		__nv_reservedSMEM_offset_0_alias
	.size		__nv_reservedSMEM_offset_0_alias, 0, 64
	.other		__nv_reservedSMEM_offset_0_alias,@"STO_CUDA_RESERVED_SHARED STV_DEFAULT"
__nv_reservedSMEM_offset_0_alias:
	.zero		0
	.zero		64


//--------------------- .nv.constant0._Z9calEnergyPiS_Pf --------------------------
	.section	.nv.constant0._Z9calEnergyPiS_Pf,"a",@progbits
	.sectionflags	@""
	.align	4
.nv.constant0._Z9calEnergyPiS_Pf:
	.zero		920


//--------------------- .nv.constant0._Z7calSpinPfPi --------------------------
	.section	.nv.constant0._Z7calSpinPfPi,"a",@progbits
	.sectionflags	@""
	.align	4
.nv.constant0._Z7calSpinPfPi:
	.zero		912


//--------------------- .nv.constant0._Z11UpdateTwicePfS_f --------------------------
	.section	.nv.constant0._Z11UpdateTwicePfS_f,"a",@progbits
	.sectionflags	@""
	.align	4
.nv.constant0._Z11UpdateTwicePfS_f:
	.zero		916


//--------------------- .nv.constant0._Z14prepare_pointsPfS_Pj --------------------------
	.section	.nv.constant0._Z14prepare_pointsPfS_Pj,"a",@progbits
	.sectionflags	@""
	.align	4
.nv.constant0._Z14prepare_pointsPfS_Pj:
	.zero		920


//--------------------- SYMBOLS --------------------------

	.type		.nv.reservedSmem.offset0,@object
	.size		.nv.reservedSmem.offset0,0x4
